// auto-generated by cutlass_sweep.gemm — config: {"arch": "sm_90", "cluster_m": 2, "cluster_n": 1, "dtype": "bf16", "dtype_b": "bf16", "layout": "nt", "stages": 0, "tile_k": 32, "tile_m": 256, "tile_n": 160}
#include "cutlass/cutlass.h"
#include "cutlass/gemm/collective/collective_builder.hpp"
#include "cutlass/gemm/device/gemm_universal_adapter.h"
#include "cutlass/gemm/kernel/gemm_universal.hpp"
#include "cutlass/epilogue/collective/collective_builder.hpp"

using ElemA = cutlass::bfloat16_t;
using ElemB = cutlass::bfloat16_t;
using ElemCD = cutlass::bfloat16_t;
using Acc  = float;
using TileShape    = cute::Shape<cute::_256, cute::_160, cute::_32>;
using ClusterShape = cute::Shape<cute::_2, cute::_1, cute::_1>;

using CollectiveEpilogue = typename cutlass::epilogue::collective::CollectiveBuilder<
    cutlass::arch::Sm90, cutlass::arch::OpClassTensorOp,
    TileShape, ClusterShape,
    cutlass::epilogue::collective::EpilogueTileAuto,
    Acc, Acc,
    ElemCD, cutlass::layout::RowMajor, 128 / cutlass::sizeof_bits<ElemCD>::value,
    ElemCD, cutlass::layout::RowMajor, 128 / cutlass::sizeof_bits<ElemCD>::value,
    cutlass::epilogue::collective::EpilogueScheduleAuto
  >::CollectiveOp;

using CollectiveMainloop = typename cutlass::gemm::collective::CollectiveBuilder<
    cutlass::arch::Sm90, cutlass::arch::OpClassTensorOp,
    ElemA, cutlass::layout::RowMajor, 128 / cutlass::sizeof_bits<ElemA>::value,
    ElemB, cutlass::layout::ColumnMajor, 128 / cutlass::sizeof_bits<ElemB>::value,
    Acc,
    TileShape, ClusterShape,
    cutlass::gemm::collective::StageCountAutoCarveout<static_cast<int>(sizeof(typename CollectiveEpilogue::SharedStorage))>,
    cutlass::gemm::collective::KernelScheduleAuto
  >::CollectiveOp;

using GemmKernel = cutlass::gemm::kernel::GemmUniversal<
    cute::Shape<int,int,int,int>,
    CollectiveMainloop,
    CollectiveEpilogue
>;
using Gemm = cutlass::gemm::device::GemmUniversalAdapter<GemmKernel>;

// Force the device kernel symbol into the cubin without needing a host main.
auto* _anchor = &cutlass::device_kernel<GemmKernel>;


// ===== COMPILED SASS (sm_90a) =====

	.target	sm_90a

	.elftype	@"ET_EXEC"


//--------------------- .note.nv.tkinfo           --------------------------
	.section	.note.nv.tkinfo,"",@"SHT_NOTE"
	.sectionflags	@"SHF_NOTE_NV_TKINFO"
	.tkinfo
        /*0018*/ 	.word	0x00000002
        /*0030*/ 	.string	""
        /*0030*/ 	.string	"ptxas"
        /*0030*/ 	.string	"Cuda compilation tools, release 13.0, V13.0.88"
        /*0030*/ 	.string	"Build cuda_13.0.r13.0/compiler.36424714_0"
        /*0030*/ 	.string	"-arch sm_90a -m 64 "



//--------------------- .note.nv.cuinfo           --------------------------
	.section	.note.nv.cuinfo,"",@"SHT_NOTE"
	.sectionflags	@"SHF_NOTE_NV_CUINFO"
        /*0018*/ 	.short	0x0002
        /*001a*/ 	.short	0x005a
        /*001c*/ 	.short	0x0082
	.zero		2


//--------------------- .nv.info                  --------------------------
	.section	.nv.info,"",@"SHT_CUDA_INFO"
	.align	4


	//----- nvinfo : EIATTR_REGCOUNT
	.align		4
        /*0000*/ 	.byte	0x04, 0x2f
        /*0002*/ 	.short	(.L_15 - .L_14)
	.align		4
.L_14:
        /*0004*/ 	.word	index@(_ZN7cutlass13device_kernelINS_4gemm6kernel13GemmUniversalIN4cute5tupleIJiiiiEEENS1_10collective13CollectiveMmaINS1_34MainloopSm90TmaGmmaWarpSpecializedILi8ENS5_IJNS4_1CILi2EEENSA_ILi1EEESC_EEENS1_35KernelTmaWarpSpecializedCooperativeEEENS5_IJNSA_ILi256EEENSA_ILi160EEENSA_ILi32EEEEEENS_10bfloat16_tENS5_IJlSC_lEEESK_SL_NS4_8TiledMMAINS4_8MMA_AtomIJNS4_4SM904GMMA27MMA_64x32x16_F32BF16BF16_SSILNSP_5MajorE0ELSR_0ELNSP_7ScaleInE1ELSS_1EEEEEENS4_6LayoutISD_NS5_IJSC_NSA_ILi0EEESW_EEEEENS5_IJNS4_10UnderscoreESZ_SZ_EEEEENS4_13SM90_TMA_LOADENS4_14ComposedLayoutINS4_7SwizzleILi2ELi4ELi3EEENS4_18smem_ptr_flag_bitsILi16EEENSV_INS5_IJNSA_ILi8EEESI_EEENS5_IJSI_SC_EEEEEEEvNS4_8identityENS4_23SM90_TMA_LOAD_MULTICASTES1C_vS1D_EENS_8epilogue10collective6detail29Sm90TmaWarpSpecializedAdapterINS1H_15DefaultEpilogueISK_SL_SL_NS1G_6thread17LinearCombinationISK_Li1EffLNS1L_9ScaleType4KindE0ELNS_15FloatRoundStyleE2ESK_EENS1_15EpilogueDefaultEEEEEvvEEEEvNT_6ParamsE)
        /*0008*/ 	.word	0x000000a8


	//----- nvinfo : EIATTR_FRAME_SIZE
	.align		4
.L_15:
        /*000c*/ 	.byte	0x04, 0x11
        /*000e*/ 	.short	(.L_17 - .L_16)
	.align		4
.L_16:
        /*0010*/ 	.word	index@(_ZN7cutlass13device_kernelINS_4gemm6kernel13GemmUniversalIN4cute5tupleIJiiiiEEENS1_10collective13CollectiveMmaINS1_34MainloopSm90TmaGmmaWarpSpecializedILi8ENS5_IJNS4_1CILi2EEENSA_ILi1EEESC_EEENS1_35KernelTmaWarpSpecializedCooperativeEEENS5_IJNSA_ILi256EEENSA_ILi160EEENSA_ILi32EEEEEENS_10bfloat16_tENS5_IJlSC_lEEESK_SL_NS4_8TiledMMAINS4_8MMA_AtomIJNS4_4SM904GMMA27MMA_64x32x16_F32BF16BF16_SSILNSP_5MajorE0ELSR_0ELNSP_7ScaleInE1ELSS_1EEEEEENS4_6LayoutISD_NS5_IJSC_NSA_ILi0EEESW_EEEEENS5_IJNS4_10UnderscoreESZ_SZ_EEEEENS4_13SM90_TMA_LOADENS4_14ComposedLayoutINS4_7SwizzleILi2ELi4ELi3EEENS4_18smem_ptr_flag_bitsILi16EEENSV_INS5_IJNSA_ILi8EEESI_EEENS5_IJSI_SC_EEEEEEEvNS4_8identityENS4_23SM90_TMA_LOAD_MULTICASTES1C_vS1D_EENS_8epilogue10collective6detail29Sm90TmaWarpSpecializedAdapterINS1H_15DefaultEpilogueISK_SL_SL_NS1G_6thread17LinearCombinationISK_Li1EffLNS1L_9ScaleType4KindE0ELNS_15FloatRoundStyleE2ESK_EENS1_15EpilogueDefaultEEEEEvvEEEEvNT_6ParamsE)
        /*0014*/ 	.word	0x00000000


	//----- nvinfo : EIATTR_MIN_STACK_SIZE
	.align		4
.L_17:
        /*0018*/ 	.byte	0x04, 0x12
        /*001a*/ 	.short	(.L_19 - .L_18)
	.align		4
.L_18:
        /*001c*/ 	.word	index@(_ZN7cutlass13device_kernelINS_4gemm6kernel13GemmUniversalIN4cute5tupleIJiiiiEEENS1_10collective13CollectiveMmaINS1_34MainloopSm90TmaGmmaWarpSpecializedILi8ENS5_IJNS4_1CILi2EEENSA_ILi1EEESC_EEENS1_35KernelTmaWarpSpecializedCooperativeEEENS5_IJNSA_ILi256EEENSA_ILi160EEENSA_ILi32EEEEEENS_10bfloat16_tENS5_IJlSC_lEEESK_SL_NS4_8TiledMMAINS4_8MMA_AtomIJNS4_4SM904GMMA27MMA_64x32x16_F32BF16BF16_SSILNSP_5MajorE0ELSR_0ELNSP_7ScaleInE1ELSS_1EEEEEENS4_6LayoutISD_NS5_IJSC_NSA_ILi0EEESW_EEEEENS5_IJNS4_10UnderscoreESZ_SZ_EEEEENS4_13SM90_TMA_LOADENS4_14ComposedLayoutINS4_7SwizzleILi2ELi4ELi3EEENS4_18smem_ptr_flag_bitsILi16EEENSV_INS5_IJNSA_ILi8EEESI_EEENS5_IJSI_SC_EEEEEEEvNS4_8identityENS4_23SM90_TMA_LOAD_MULTICASTES1C_vS1D_EENS_8epilogue10collective6detail29Sm90TmaWarpSpecializedAdapterINS1H_15DefaultEpilogueISK_SL_SL_NS1G_6thread17LinearCombinationISK_Li1EffLNS1L_9ScaleType4KindE0ELNS_15FloatRoundStyleE2ESK_EENS1_15EpilogueDefaultEEEEEvvEEEEvNT_6ParamsE)
        /*0020*/ 	.word	0x00000000
.L_19:


//--------------------- .nv.compat                --------------------------
	.section	.nv.compat,"",@"SHT_CUDA_COMPAT_INFO"
	.align	4
        /*0000*/ 	.byte	0x02, 0x09, 0x01, 0x00, 0x02, 0x02, 0x04, 0x00, 0x02, 0x05, 0x05, 0x00, 0x03, 0x07, 0x01, 0x01
        /*0010*/ 	.byte	0x02, 0x03, 0x01, 0x00, 0x02, 0x06, 0x01, 0x00, 0x04, 0x0b, 0x08, 0x00, 0x00, 0x00, 0x00, 0x00
        /*0020*/ 	.byte	0x00, 0x00, 0x00, 0x00


//--------------------- .nv.info._ZN7cutlass13device_kernelINS_4gemm6kernel13GemmUniversalIN4cute5tupleIJiiiiEEENS1_10collective13CollectiveMmaINS1_34MainloopSm90TmaGmmaWarpSpecializedILi8ENS5_IJNS4_1CILi2EEENSA_ILi1EEESC_EEENS1_35KernelTmaWarpSpecializedCooperativeEEENS5_IJNSA_ILi256EEENSA_ILi160EEENSA_ILi32EEEEEENS_10bfloat16_tENS5_IJlSC_lEEESK_SL_NS4_8TiledMMAINS4_8MMA_AtomIJNS4_4SM904GMMA27MMA_64x32x16_F32BF16BF16_SSILNSP_5MajorE0ELSR_0ELNSP_7ScaleInE1ELSS_1EEEEEENS4_6LayoutISD_NS5_IJSC_NSA_ILi0EEESW_EEEEENS5_IJNS4_10UnderscoreESZ_SZ_EEEEENS4_13SM90_TMA_LOADENS4_14ComposedLayoutINS4_7SwizzleILi2ELi4ELi3EEENS4_18smem_ptr_flag_bitsILi16EEENSV_INS5_IJNSA_ILi8EEESI_EEENS5_IJSI_SC_EEEEEEEvNS4_8identityENS4_23SM90_TMA_LOAD_MULTICASTES1C_vS1D_EENS_8epilogue10collective6detail29Sm90TmaWarpSpecializedAdapterINS1H_15DefaultEpilogueISK_SL_SL_NS1G_6thread17LinearCombinationISK_Li1EffLNS1L_9ScaleType4KindE0ELNS_15FloatRoundStyleE2ESK_EENS1_15EpilogueDefaultEEEEEvvEEEEvNT_6ParamsE --------------------------
	.section	.nv.info._ZN7cutlass13device_kernelINS_4gemm6kernel13GemmUniversalIN4cute5tupleIJiiiiEEENS1_10collective13CollectiveMmaINS1_34MainloopSm90TmaGmmaWarpSpecializedILi8ENS5_IJNS4_1CILi2EEENSA_ILi1EEESC_EEENS1_35KernelTmaWarpSpecializedCooperativeEEENS5_IJNSA_ILi256EEENSA_ILi160EEENSA_ILi32EEEEEENS_10bfloat16_tENS5_IJlSC_lEEESK_SL_NS4_8TiledMMAINS4_8MMA_AtomIJNS4_4SM904GMMA27MMA_64x32x16_F32BF16BF16_SSILNSP_5MajorE0ELSR_0ELNSP_7ScaleInE1ELSS_1EEEEEENS4_6LayoutISD_NS5_IJSC_NSA_ILi0EEESW_EEEEENS5_IJNS4_10UnderscoreESZ_SZ_EEEEENS4_13SM90_TMA_LOADENS4_14ComposedLayoutINS4_7SwizzleILi2ELi4ELi3EEENS4_18smem_ptr_flag_bitsILi16EEENSV_INS5_IJNSA_ILi8EEESI_EEENS5_IJSI_SC_EEEEEEEvNS4_8identityENS4_23SM90_TMA_LOAD_MULTICASTES1C_vS1D_EENS_8epilogue10collective6detail29Sm90TmaWarpSpecializedAdapterINS1H_15DefaultEpilogueISK_SL_SL_NS1G_6thread17LinearCombinationISK_Li1EffLNS1L_9ScaleType4KindE0ELNS_15FloatRoundStyleE2ESK_EENS1_15EpilogueDefaultEEEEEvvEEEEvNT_6ParamsE,"",@"SHT_CUDA_INFO"
	.sectionflags	@""
	.align	4


	//----- nvinfo : EIATTR_CUDA_API_VERSION
	.align		4
        /*0000*/ 	.byte	0x04, 0x37
        /*0002*/ 	.short	(.L_21 - .L_20)
.L_20:
        /*0004*/ 	.word	0x00000082


	//----- nvinfo : EIATTR_KPARAM_INFO
	.align		4
.L_21:
        /*0008*/ 	.byte	0x04, 0x17
        /*000a*/ 	.short	(.L_23 - .L_22)
.L_22:
        /*000c*/ 	.word	0x00000000
        /*0010*/ 	.short	0x0000
        /*0012*/ 	.short	0x0070
        /*0014*/ 	.byte	0x00, 0xf0, 0x01, 0x10


	//----- nvinfo : EIATTR_SPARSE_MMA_MASK
	.align		4
.L_23:
        /*0018*/ 	.byte	0x03, 0x50
        /*001a*/ 	.short	0x0000


	//----- nvinfo : EIATTR_MAXREG_COUNT
	.align		4
        /*001c*/ 	.byte	0x03, 0x1b
        /*001e*/ 	.short	0x00a8


	//----- nvinfo : EIATTR_NUM_BARRIERS
	.align		4
        /*0020*/ 	.byte	0x02, 0x4c
        /*0022*/ 	.byte	0x01
	.zero		1


	//----- nvinfo : EIATTR_EXTERNS
	.align		4
        /*0024*/ 	.byte	0x04, 0x0f
        /*0026*/ 	.short	(.L_25 - .L_24)


	//   ....[0]....
	.align		4
.L_24:
        /*0028*/ 	.word	index@(__assertfail)


	//----- nvinfo : EIATTR_MERCURY_ISA_VERSION
	.align		4
.L_25:
        /*002c*/ 	.byte	0x03, 0x5f
        /*002e*/ 	.short	0x0101


	//----- nvinfo : EIATTR_INT_WARP_WIDE_INSTR_OFFSETS
	.align		4
        /*0030*/ 	.byte	0x04, 0x31
        /*0032*/ 	.short	(.L_27 - .L_26)


	//   ....[0]....
.L_26:
        /*0034*/ 	.word	0x00000600


	//   ....[1]....
        /*0038*/ 	.word	0x00000620


	//   ....[2]....
        /*003c*/ 	.word	0x000007b0


	//----- nvinfo : EIATTR_COOP_GROUP_MASK_REGIDS
	.align		4
.L_27:
        /*0040*/ 	.byte	0x04, 0x29
        /*0042*/ 	.short	(.L_29 - .L_28)


	//   ....[0]....
.L_28:
        /*0044*/ 	.word	0xffffffff


	//   ....[1]....
        /*0048*/ 	.word	0xffffffff


	//   ....[2]....
        /*004c*/ 	.word	0xffffffff


	//   ....[3]....
        /*0050*/ 	.word	0xffffffff


	//   ....[4]....
        /*0054*/ 	.word	0xffffffff


	//   ....[5]....
        /*0058*/ 	.word	0xffffffff


	//----- nvinfo : EIATTR_COOP_GROUP_INSTR_OFFSETS
	.align		4
.L_29:
        /*005c*/ 	.byte	0x04, 0x28
        /*005e*/ 	.short	(.L_31 - .L_30)


	//   ....[0]....
.L_30:
        /*0060*/ 	.word	0x00000060


	//   ....[1]....
        /*0064*/ 	.word	0x00000070


	//   ....[2]....
        /*0068*/ 	.word	0x00000190


	//   ....[3]....
        /*006c*/ 	.word	0x00000470


	//   ....[4]....
        /*0070*/ 	.word	0x000008e0


	//   ....[5]....
        /*0074*/ 	.word	0x00001470


	//----- nvinfo : EIATTR_REG_RECONFIG
	.align		4
.L_31:
        /*0078*/ 	.byte	0x01, 0x54
	.zero		2


	//----- nvinfo : EIATTR_SYSCALL_OFFSETS
	.align		4
        /*007c*/ 	.byte	0x04, 0x46
        /*007e*/ 	.short	(.L_33 - .L_32)


	//   ....[0]....
.L_32:
        /*0080*/ 	.word	0x00001630


	//----- nvinfo : EIATTR_MBARRIER_INSTR_OFFSETS
	.align		4
.L_33:
        /*0084*/ 	.byte	0x04, 0x39
        /*0086*/ 	.short	(.L_35 - .L_34)


	//   ....[0]....
.L_34:
        /*0088*/ 	.word	0x00000330
        /*008c*/ 	.word	0x000000ff
        /*0090*/ 	.word	0x00000000
        /*0094*/ 	.short	0x0100
        /*0096*/ 	.byte	0x08
	.zero		1


	//   ....[1]....
        /*0098*/ 	.word	0x00000340
        /*009c*/ 	.word	0x000000ff
        /*00a0*/ 	.word	0x00000040
        /*00a4*/ 	.short	0x0100
        /*00a6*/ 	.byte	0x08
	.zero		1


	//   ....[2]....
        /*00a8*/ 	.word	0x00000350
        /*00ac*/ 	.word	0x000000ff
        /*00b0*/ 	.word	0x00000008
        /*00b4*/ 	.short	0x0100
        /*00b6*/ 	.byte	0x08
	.zero		1


	//   ....[3]....
        /*00b8*/ 	.word	0x00000360
        /*00bc*/ 	.word	0x000000ff
        /*00c0*/ 	.word	0x00000048
        /*00c4*/ 	.short	0x0100
        /*00c6*/ 	.byte	0x08
	.zero		1


	//   ....[4]....
        /*00c8*/ 	.word	0x00000370
        /*00cc*/ 	.word	0x000000ff
        /*00d0*/ 	.word	0x00000010
        /*00d4*/ 	.short	0x0100
        /*00d6*/ 	.byte	0x08
	.zero		1


	//   ....[5]....
        /*00d8*/ 	.word	0x00000380
        /*00dc*/ 	.word	0x000000ff
        /*00e0*/ 	.word	0x00000050
        /*00e4*/ 	.short	0x0100
        /*00e6*/ 	.byte	0x08
	.zero		1


	//   ....[6]....
        /*00e8*/ 	.word	0x00000390
        /*00ec*/ 	.word	0x000000ff
        /*00f0*/ 	.word	0x00000018
        /*00f4*/ 	.short	0x0100
        /*00f6*/ 	.byte	0x08
	.zero		1


	//   ....[7]....
        /*00f8*/ 	.word	0x000003a0
        /*00fc*/ 	.word	0x000000ff
        /*0100*/ 	.word	0x00000058
        /*0104*/ 	.short	0x0100
        /*0106*/ 	.byte	0x08
	.zero		1


	//   ....[8]....
        /*0108*/ 	.word	0x000003b0
        /*010c*/ 	.word	0x000000ff
        /*0110*/ 	.word	0x00000020
        /*0114*/ 	.short	0x0100
        /*0116*/ 	.byte	0x08
	.zero		1


	//   ....[9]....
        /*0118*/ 	.word	0x000003c0
        /*011c*/ 	.word	0x000000ff
        /*0120*/ 	.word	0x00000060
        /*0124*/ 	.short	0x0100
        /*0126*/ 	.byte	0x08
	.zero		1


	//   ....[10]....
        /*0128*/ 	.word	0x000003d0
        /*012c*/ 	.word	0x000000ff
        /*0130*/ 	.word	0x00000028
        /*0134*/ 	.short	0x0100
        /*0136*/ 	.byte	0x08
	.zero		1


	//   ....[11]....
        /*0138*/ 	.word	0x000003e0
        /*013c*/ 	.word	0x000000ff
        /*0140*/ 	.word	0x00000068
        /*0144*/ 	.short	0x0100
        /*0146*/ 	.byte	0x08
	.zero		1


	//   ....[12]....
        /*0148*/ 	.word	0x000003f0
        /*014c*/ 	.word	0x000000ff
        /*0150*/ 	.word	0x00000030
        /*0154*/ 	.short	0x0100
        /*0156*/ 	.byte	0x08
	.zero		1


	//   ....[13]....
        /*0158*/ 	.word	0x00000400
        /*015c*/ 	.word	0x000000ff
        /*0160*/ 	.word	0x00000070
        /*0164*/ 	.short	0x0100
        /*0166*/ 	.byte	0x08
	.zero		1


	//   ....[14]....
        /*0168*/ 	.word	0x00000410
        /*016c*/ 	.word	0x000000ff
        /*0170*/ 	.word	0x00000038
        /*0174*/ 	.short	0x0100
        /*0176*/ 	.byte	0x08
	.zero		1


	//   ....[15]....
        /*0178*/ 	.word	0x00000420
        /*017c*/ 	.word	0x000000ff
        /*0180*/ 	.word	0x00000078
        /*0184*/ 	.short	0x0100
        /*0186*/ 	.byte	0x08
	.zero		1


	//   ....[16]....
        /*0188*/ 	.word	0x000007f0
        /*018c*/ 	.word	0x000000ff
        /*0190*/ 	.word	0x00000090
        /*0194*/ 	.short	0x0100
        /*0196*/ 	.byte	0x06
	.zero		1


	//   ....[17]....
        /*0198*/ 	.word	0x00000850
        /*019c*/ 	.word	0x000000ff
        /*01a0*/ 	.word	0x00000098
        /*01a4*/ 	.short	0x0100
        /*01a6*/ 	.byte	0x06
	.zero		1


	//   ....[18]....
        /*01a8*/ 	.word	0x000016c0
        /*01ac*/ 	.word	0x00000003
        /*01b0*/ 	.word	0x00000000
        /*01b4*/ 	.short	0x010a
        /*01b6*/ 	.byte	0x3f
	.zero		1


	//   ....[19]....
        /*01b8*/ 	.word	0x00001700
        /*01bc*/ 	.word	0x00000003
        /*01c0*/ 	.word	0x00000000
        /*01c4*/ 	.short	0x010a
        /*01c6*/ 	.byte	0x3f
	.zero		1


	//   ....[20]....
        /*01c8*/ 	.word	0x00002060
        /*01cc*/ 	.word	0x000000ff
        /*01d0*/ 	.word	0x00000000
        /*01d4*/ 	.short	0x010a
        /*01d6*/ 	.byte	0x04
	.zero		1


	//   ....[21]....
        /*01d8*/ 	.word	0x000020a0
        /*01dc*/ 	.word	0x000000ff
        /*01e0*/ 	.word	0x00000000
        /*01e4*/ 	.short	0x010a
        /*01e6*/ 	.byte	0x04
	.zero		1


	//   ....[22]....
        /*01e8*/ 	.word	0x00002900
        /*01ec*/ 	.word	0x00000004
        /*01f0*/ 	.word	0x00000000
        /*01f4*/ 	.short	0x0101
        /*01f6*/ 	.byte	0x3f
	.zero		1


	//   ....[23]....
        /*01f8*/ 	.word	0x00002ac0
        /*01fc*/ 	.word	0x00000000
        /*0200*/ 	.word	0x00000000
        /*0204*/ 	.short	0x0101
        /*0206*/ 	.byte	0x3f
	.zero		1


	//   ....[24]....
        /*0208*/ 	.word	0x0000db30
        /*020c*/ 	.word	0x0000000e
        /*0210*/ 	.word	0x00000040
        /*0214*/ 	.short	0x010a
        /*0216*/ 	.byte	0x3f
	.zero		1


	//   ....[25]....
        /*0218*/ 	.word	0x0000df20
        /*021c*/ 	.word	0x00000005
        /*0220*/ 	.word	0x00000098
        /*0224*/ 	.short	0x0101
        /*0226*/ 	.byte	0x3f
	.zero		1


	//   ....[26]....
        /*0228*/ 	.word	0x0000e680
        /*022c*/ 	.word	0x00000007
        /*0230*/ 	.word	0x00000000
        /*0234*/ 	.short	0x010a
        /*0236*/ 	.byte	0x3f
	.zero		1


	//   ....[27]....
        /*0238*/ 	.word	0x0000e700
        /*023c*/ 	.word	0x00000006
        /*0240*/ 	.word	0x00000000
        /*0244*/ 	.short	0x010a
        /*0246*/ 	.byte	0x3f
	.zero		1


	//   ....[28]....
        /*0248*/ 	.word	0x0000e790
        /*024c*/ 	.word	0x00000007
        /*0250*/ 	.word	0x00000000
        /*0254*/ 	.short	0x010a
        /*0256*/ 	.byte	0x3f
	.zero		1


	//   ....[29]....
        /*0258*/ 	.word	0x0000e820
        /*025c*/ 	.word	0x00000006
        /*0260*/ 	.word	0x00000000
        /*0264*/ 	.short	0x010a
        /*0266*/ 	.byte	0x3f
	.zero		1


	//   ....[30]....
        /*0268*/ 	.word	0x0000e8b0
        /*026c*/ 	.word	0x00000007
        /*0270*/ 	.word	0x00000000
        /*0274*/ 	.short	0x010a
        /*0276*/ 	.byte	0x3f
	.zero		1


	//   ....[31]....
        /*0278*/ 	.word	0x0000e940
        /*027c*/ 	.word	0x00000006
        /*0280*/ 	.word	0x00000000
        /*0284*/ 	.short	0x010a
        /*0286*/ 	.byte	0x3f
	.zero		1


	//   ....[32]....
        /*0288*/ 	.word	0x0000e9d0
        /*028c*/ 	.word	0x00000007
        /*0290*/ 	.word	0x00000000
        /*0294*/ 	.short	0x010a
        /*0296*/ 	.byte	0x3f
	.zero		1


	//   ....[33]....
        /*0298*/ 	.word	0x0000ea60
        /*029c*/ 	.word	0x00000005
        /*02a0*/ 	.word	0x00000000
        /*02a4*/ 	.short	0x010a
        /*02a6*/ 	.byte	0x3f
	.zero		1


	//   ....[34]....
        /*02a8*/ 	.word	0x0000eac0
        /*02ac*/ 	.word	0x00000003
        /*02b0*/ 	.word	0x00000000
        /*02b4*/ 	.short	0x010a
        /*02b6*/ 	.byte	0x3f
	.zero		1


	//   ....[35]....
        /*02b8*/ 	.word	0x0000eb20
        /*02bc*/ 	.word	0x00000005
        /*02c0*/ 	.word	0x00000000
        /*02c4*/ 	.short	0x010a
        /*02c6*/ 	.byte	0x3f
	.zero		1


	//   ....[36]....
        /*02c8*/ 	.word	0x0000ebf0
        /*02cc*/ 	.word	0x0000000e
        /*02d0*/ 	.word	0x00000040
        /*02d4*/ 	.short	0x010a
        /*02d6*/ 	.byte	0x3f
	.zero		1


	//   ....[37]....
        /*02d8*/ 	.word	0x0000ecc0
        /*02dc*/ 	.word	0x00000007
        /*02e0*/ 	.word	0x00000000
        /*02e4*/ 	.short	0x010a
        /*02e6*/ 	.byte	0x3f
	.zero		1


	//   ....[38]....
        /*02e8*/ 	.word	0x0000ed10
        /*02ec*/ 	.word	0x00000006
        /*02f0*/ 	.word	0x00000000
        /*02f4*/ 	.short	0x010a
        /*02f6*/ 	.byte	0x3f
	.zero		1


	//   ....[39]....
        /*02f8*/ 	.word	0x0000ed60
        /*02fc*/ 	.word	0x00000007
        /*0300*/ 	.word	0x00000000
        /*0304*/ 	.short	0x010a
        /*0306*/ 	.byte	0x3f
	.zero		1


	//   ....[40]....
        /*0308*/ 	.word	0x0000edb0
        /*030c*/ 	.word	0x00000006
        /*0310*/ 	.word	0x00000000
        /*0314*/ 	.short	0x010a
        /*0316*/ 	.byte	0x3f
	.zero		1


	//   ....[41]....
        /*0318*/ 	.word	0x0000ee00
        /*031c*/ 	.word	0x00000007
        /*0320*/ 	.word	0x00000000
        /*0324*/ 	.short	0x010a
        /*0326*/ 	.byte	0x3f
	.zero		1


	//   ....[42]....
        /*0328*/ 	.word	0x0000ee50
        /*032c*/ 	.word	0x00000006
        /*0330*/ 	.word	0x00000000
        /*0334*/ 	.short	0x010a
        /*0336*/ 	.byte	0x3f
	.zero		1


	//   ....[43]....
        /*0338*/ 	.word	0x0000eea0
        /*033c*/ 	.word	0x00000007
        /*0340*/ 	.word	0x00000000
        /*0344*/ 	.short	0x010a
        /*0346*/ 	.byte	0x3f
	.zero		1


	//----- nvinfo : EIATTR_NUM_MBARRIERS
	.align		4
.L_35:
        /*0348*/ 	.byte	0x03, 0x38
        /*034a*/ 	.short	0x0012


	//----- nvinfo : EIATTR_EXIT_INSTR_OFFSETS
	.align		4
        /*034c*/ 	.byte	0x04, 0x1c
        /*034e*/ 	.short	(.L_37 - .L_36)


	//   ....[0]....
.L_36:
        /*0350*/ 	.word	0x00000b10


	//   ....[1]....
        /*0354*/ 	.word	0x000013a0


	//   ....[2]....
        /*0358*/ 	.word	0x0000d1c0


	//   ....[3]....
        /*035c*/ 	.word	0x0000d7c0


	//   ....[4]....
        /*0360*/ 	.word	0x0000eab0


	//----- nvinfo : EIATTR_MAX_THREADS
	.align		4
.L_37:
        /*0364*/ 	.byte	0x04, 0x05
        /*0366*/ 	.short	(.L_39 - .L_38)
.L_38:
        /*0368*/ 	.word	0x00000180
        /*036c*/ 	.word	0x00000001
        /*0370*/ 	.word	0x00000001


	//----- nvinfo : EIATTR_CRS_STACK_SIZE
	.align		4
.L_39:
        /*0374*/ 	.byte	0x04, 0x1e
        /*0376*/ 	.short	(.L_41 - .L_40)
.L_40:
        /*0378*/ 	.word	0x00000000


	//----- nvinfo : EIATTR_CBANK_PARAM_SIZE
	.align		4
.L_41:
        /*037c*/ 	.byte	0x03, 0x19
        /*037e*/ 	.short	0x0470


	//----- nvinfo : EIATTR_PARAM_CBANK
	.align		4
        /*0380*/ 	.byte	0x04, 0x0a
        /*0382*/ 	.short	(.L_43 - .L_42)
	.align		4
.L_42:
        /*0384*/ 	.word	index@(.nv.constant0._ZN7cutlass13device_kernelINS_4gemm6kernel13GemmUniversalIN4cute5tupleIJiiiiEEENS1_10collective13CollectiveMmaINS1_34MainloopSm90TmaGmmaWarpSpecializedILi8ENS5_IJNS4_1CILi2EEENSA_ILi1EEESC_EEENS1_35KernelTmaWarpSpecializedCooperativeEEENS5_IJNSA_ILi256EEENSA_ILi160EEENSA_ILi32EEEEEENS_10bfloat16_tENS5_IJlSC_lEEESK_SL_NS4_8TiledMMAINS4_8MMA_AtomIJNS4_4SM904GMMA27MMA_64x32x16_F32BF16BF16_SSILNSP_5MajorE0ELSR_0ELNSP_7ScaleInE1ELSS_1EEEEEENS4_6LayoutISD_NS5_IJSC_NSA_ILi0EEESW_EEEEENS5_IJNS4_10UnderscoreESZ_SZ_EEEEENS4_13SM90_TMA_LOADENS4_14ComposedLayoutINS4_7SwizzleILi2ELi4ELi3EEENS4_18smem_ptr_flag_bitsILi16EEENSV_INS5_IJNSA_ILi8EEESI_EEENS5_IJSI_SC_EEEEEEEvNS4_8identityENS4_23SM90_TMA_LOAD_MULTICASTES1C_vS1D_EENS_8epilogue10collective6detail29Sm90TmaWarpSpecializedAdapterINS1H_15DefaultEpilogueISK_SL_SL_NS1G_6thread17LinearCombinationISK_Li1EffLNS1L_9ScaleType4KindE0ELNS_15FloatRoundStyleE2ESK_EENS1_15EpilogueDefaultEEEEEvvEEEEvNT_6ParamsE)
        /*0388*/ 	.short	0x0210
        /*038a*/ 	.short	0x0470


	//----- nvinfo : EIATTR_SW_WAR
	.align		4
.L_43:
        /*038c*/ 	.byte	0x04, 0x36
        /*038e*/ 	.short	(.L_45 - .L_44)
.L_44:
        /*0390*/ 	.word	0x00000008
.L_45:


//--------------------- .nv.callgraph             --------------------------
	.section	.nv.callgraph,"",@"SHT_CUDA_CALLGRAPH"
	.align	4
	.sectionentsize	8
	.align		4
        /*0000*/ 	.word	0x00000000
	.align		4
        /*0004*/ 	.word	0xffffffff
	.align		4
        /*0008*/ 	.word	index@(_ZN7cutlass13device_kernelINS_4gemm6kernel13GemmUniversalIN4cute5tupleIJiiiiEEENS1_10collective13CollectiveMmaINS1_34MainloopSm90TmaGmmaWarpSpecializedILi8ENS5_IJNS4_1CILi2EEENSA_ILi1EEESC_EEENS1_35KernelTmaWarpSpecializedCooperativeEEENS5_IJNSA_ILi256EEENSA_ILi160EEENSA_ILi32EEEEEENS_10bfloat16_tENS5_IJlSC_lEEESK_SL_NS4_8TiledMMAINS4_8MMA_AtomIJNS4_4SM904GMMA27MMA_64x32x16_F32BF16BF16_SSILNSP_5MajorE0ELSR_0ELNSP_7ScaleInE1ELSS_1EEEEEENS4_6LayoutISD_NS5_IJSC_NSA_ILi0EEESW_EEEEENS5_IJNS4_10UnderscoreESZ_SZ_EEEEENS4_13SM90_TMA_LOADENS4_14ComposedLayoutINS4_7SwizzleILi2ELi4ELi3EEENS4_18smem_ptr_flag_bitsILi16EEENSV_INS5_IJNSA_ILi8EEESI_EEENS5_IJSI_SC_EEEEEEEvNS4_8identityENS4_23SM90_TMA_LOAD_MULTICASTES1C_vS1D_EENS_8epilogue10collective6detail29Sm90TmaWarpSpecializedAdapterINS1H_15DefaultEpilogueISK_SL_SL_NS1G_6thread17LinearCombinationISK_Li1EffLNS1L_9ScaleType4KindE0ELNS_15FloatRoundStyleE2ESK_EENS1_15EpilogueDefaultEEEEEvvEEEEvNT_6ParamsE)
	.align		4
        /*000c*/ 	.word	index@(__assertfail)
	.align		4
        /*0010*/ 	.word	0x00000000
	.align		4
        /*0014*/ 	.word	0xfffffffe
	.align		4
        /*0018*/ 	.word	0x00000000
	.align		4
        /*001c*/ 	.word	0xfffffffd
	.align		4
        /*0020*/ 	.word	0x00000000
	.align		4
        /*0024*/ 	.word	0xfffffffc


//--------------------- .nv.constant4             --------------------------
	.section	.nv.constant4,"a",@progbits
	.align	8
	.align		8
.nv.constant4:
        /*0000*/ 	.dword	__assertfail
	.align		8
        /*0008*/ 	.dword	__unnamed_1
	.align		8
        /*0010*/ 	.dword	_ZN40_INTERNAL_d3e2f12d_4_k_cu_c87cb9f1_159974cuda3std3__45__cpo5beginE
	.align		8
        /*0018*/ 	.dword	_ZN40_INTERNAL_d3e2f12d_4_k_cu_c87cb9f1_159974cuda3std3__45__cpo3endE
	.align		8
        /*0020*/ 	.dword	_ZN40_INTERNAL_d3e2f12d_4_k_cu_c87cb9f1_159974cuda3std3__45__cpo6cbeginE
	.align		8
        /*0028*/ 	.dword	_ZN40_INTERNAL_d3e2f12d_4_k_cu_c87cb9f1_159974cuda3std3__45__cpo4cendE
	.align		8
        /*0030*/ 	.dword	_ZN40_INTERNAL_d3e2f12d_4_k_cu_c87cb9f1_159974cuda3std3__442_GLOBAL__N__d3e2f12d_4_k_cu_c87cb9f1_159976ignoreE
	.align		8
        /*0038*/ 	.dword	_ZN40_INTERNAL_d3e2f12d_4_k_cu_c87cb9f1_159974cuda3std3__419piecewise_constructE
	.align		8
        /*0040*/ 	.dword	_ZN40_INTERNAL_d3e2f12d_4_k_cu_c87cb9f1_159974cuda3std3__48in_placeE
	.align		8
        /*0048*/ 	.dword	_ZN40_INTERNAL_d3e2f12d_4_k_cu_c87cb9f1_159974cuda3std6ranges3__45__cpo4swapE
	.align		8
        /*0050*/ 	.dword	_ZN40_INTERNAL_d3e2f12d_4_k_cu_c87cb9f1_159974cuda3std6ranges3__45__cpo9iter_moveE
	.align		8
        /*0058*/ 	.dword	_ZN40_INTERNAL_d3e2f12d_4_k_cu_c87cb9f1_159974cute7productE
	.align		8
        /*0060*/ 	.dword	_ZN40_INTERNAL_d3e2f12d_4_k_cu_c87cb9f1_159974cute1_E
	.align		8
        /*0068*/ 	.dword	$str$22
	.align		8
        /*0070*/ 	.dword	$str$23


//--------------------- .text._ZN7cutlass13device_kernelINS_4gemm6kernel13GemmUniversalIN4cute5tupleIJiiiiEEENS1_10collective13CollectiveMmaINS1_34MainloopSm90TmaGmmaWarpSpecializedILi8ENS5_IJNS4_1CILi2EEENSA_ILi1EEESC_EEENS1_35KernelTmaWarpSpecializedCooperativeEEENS5_IJNSA_ILi256EEENSA_ILi160EEENSA_ILi32EEEEEENS_10bfloat16_tENS5_IJlSC_lEEESK_SL_NS4_8TiledMMAINS4_8MMA_AtomIJNS4_4SM904GMMA27MMA_64x32x16_F32BF16BF16_SSILNSP_5MajorE0ELSR_0ELNSP_7ScaleInE1ELSS_1EEEEEENS4_6LayoutISD_NS5_IJSC_NSA_ILi0EEESW_EEEEENS5_IJNS4_10UnderscoreESZ_SZ_EEEEENS4_13SM90_TMA_LOADENS4_14ComposedLayoutINS4_7SwizzleILi2ELi4ELi3EEENS4_18smem_ptr_flag_bitsILi16EEENSV_INS5_IJNSA_ILi8EEESI_EEENS5_IJSI_SC_EEEEEEEvNS4_8identityENS4_23SM90_TMA_LOAD_MULTICASTES1C_vS1D_EENS_8epilogue10collective6detail29Sm90TmaWarpSpecializedAdapterINS1H_15DefaultEpilogueISK_SL_SL_NS1G_6thread17LinearCombinationISK_Li1EffLNS1L_9ScaleType4KindE0ELNS_15FloatRoundStyleE2ESK_EENS1_15EpilogueDefaultEEEEEvvEEEEvNT_6ParamsE --------------------------
	.section	.text._ZN7cutlass13device_kernelINS_4gemm6kernel13GemmUniversalIN4cute5tupleIJiiiiEEENS1_10collective13CollectiveMmaINS1_34MainloopSm90TmaGmmaWarpSpecializedILi8ENS5_IJNS4_1CILi2EEENSA_ILi1EEESC_EEENS1_35KernelTmaWarpSpecializedCooperativeEEENS5_IJNSA_ILi256EEENSA_ILi160EEENSA_ILi32EEEEEENS_10bfloat16_tENS5_IJlSC_lEEESK_SL_NS4_8TiledMMAINS4_8MMA_AtomIJNS4_4SM904GMMA27MMA_64x32x16_F32BF16BF16_SSILNSP_5MajorE0ELSR_0ELNSP_7ScaleInE1ELSS_1EEEEEENS4_6LayoutISD_NS5_IJSC_NSA_ILi0EEESW_EEEEENS5_IJNS4_10UnderscoreESZ_SZ_EEEEENS4_13SM90_TMA_LOADENS4_14ComposedLayoutINS4_7SwizzleILi2ELi4ELi3EEENS4_18smem_ptr_flag_bitsILi16EEENSV_INS5_IJNSA_ILi8EEESI_EEENS5_IJSI_SC_EEEEEEEvNS4_8identityENS4_23SM90_TMA_LOAD_MULTICASTES1C_vS1D_EENS_8epilogue10collective6detail29Sm90TmaWarpSpecializedAdapterINS1H_15DefaultEpilogueISK_SL_SL_NS1G_6thread17LinearCombinationISK_Li1EffLNS1L_9ScaleType4KindE0ELNS_15FloatRoundStyleE2ESK_EENS1_15EpilogueDefaultEEEEEvvEEEEvNT_6ParamsE,"ax",@progbits
	.align	128
.text._ZN7cutlass13device_kernelINS_4gemm6kernel13GemmUniversalIN4cute5tupleIJiiiiEEENS1_10collective13CollectiveMmaINS1_34MainloopSm90TmaGmmaWarpSpecializedILi8ENS5_IJNS4_1CILi2EEENSA_ILi1EEESC_EEENS1_35KernelTmaWarpSpecializedCooperativeEEENS5_IJNSA_ILi256EEENSA_ILi160EEENSA_ILi32EEEEEENS_10bfloat16_tENS5_IJlSC_lEEESK_SL_NS4_8TiledMMAINS4_8MMA_AtomIJNS4_4SM904GMMA27MMA_64x32x16_F32BF16BF16_SSILNSP_5MajorE0ELSR_0ELNSP_7ScaleInE1ELSS_1EEEEEENS4_6LayoutISD_NS5_IJSC_NSA_ILi0EEESW_EEEEENS5_IJNS4_10UnderscoreESZ_SZ_EEEEENS4_13SM90_TMA_LOADENS4_14ComposedLayoutINS4_7SwizzleILi2ELi4ELi3EEENS4_18smem_ptr_flag_bitsILi16EEENSV_INS5_IJNSA_ILi8EEESI_EEENS5_IJSI_SC_EEEEEEEvNS4_8identityENS4_23SM90_TMA_LOAD_MULTICASTES1C_vS1D_EENS_8epilogue10collective6detail29Sm90TmaWarpSpecializedAdapterINS1H_15DefaultEpilogueISK_SL_SL_NS1G_6thread17LinearCombinationISK_Li1EffLNS1L_9ScaleType4KindE0ELNS_15FloatRoundStyleE2ESK_EENS1_15EpilogueDefaultEEEEEvvEEEEvNT_6ParamsE:
        .type           _ZN7cutlass13device_kernelINS_4gemm6kernel13GemmUniversalIN4cute5tupleIJiiiiEEENS1_10collective13CollectiveMmaINS1_34MainloopSm90TmaGmmaWarpSpecializedILi8ENS5_IJNS4_1CILi2EEENSA_ILi1EEESC_EEENS1_35KernelTmaWarpSpecializedCooperativeEEENS5_IJNSA_ILi256EEENSA_ILi160EEENSA_ILi32EEEEEENS_10bfloat16_tENS5_IJlSC_lEEESK_SL_NS4_8TiledMMAINS4_8MMA_AtomIJNS4_4SM904GMMA27MMA_64x32x16_F32BF16BF16_SSILNSP_5MajorE0ELSR_0ELNSP_7ScaleInE1ELSS_1EEEEEENS4_6LayoutISD_NS5_IJSC_NSA_ILi0EEESW_EEEEENS5_IJNS4_10UnderscoreESZ_SZ_EEEEENS4_13SM90_TMA_LOADENS4_14ComposedLayoutINS4_7SwizzleILi2ELi4ELi3EEENS4_18smem_ptr_flag_bitsILi16EEENSV_INS5_IJNSA_ILi8EEESI_EEENS5_IJSI_SC_EEEEEEEvNS4_8identityENS4_23SM90_TMA_LOAD_MULTICASTES1C_vS1D_EENS_8epilogue10collective6detail29Sm90TmaWarpSpecializedAdapterINS1H_15DefaultEpilogueISK_SL_SL_NS1G_6thread17LinearCombinationISK_Li1EffLNS1L_9ScaleType4KindE0ELNS_15FloatRoundStyleE2ESK_EENS1_15EpilogueDefaultEEEEEvvEEEEvNT_6ParamsE,@function
        .size           _ZN7cutlass13device_kernelINS_4gemm6kernel13GemmUniversalIN4cute5tupleIJiiiiEEENS1_10collective13CollectiveMmaINS1_34MainloopSm90TmaGmmaWarpSpecializedILi8ENS5_IJNS4_1CILi2EEENSA_ILi1EEESC_EEENS1_35KernelTmaWarpSpecializedCooperativeEEENS5_IJNSA_ILi256EEENSA_ILi160EEENSA_ILi32EEEEEENS_10bfloat16_tENS5_IJlSC_lEEESK_SL_NS4_8TiledMMAINS4_8MMA_AtomIJNS4_4SM904GMMA27MMA_64x32x16_F32BF16BF16_SSILNSP_5MajorE0ELSR_0ELNSP_7ScaleInE1ELSS_1EEEEEENS4_6LayoutISD_NS5_IJSC_NSA_ILi0EEESW_EEEEENS5_IJNS4_10UnderscoreESZ_SZ_EEEEENS4_13SM90_TMA_LOADENS4_14ComposedLayoutINS4_7SwizzleILi2ELi4ELi3EEENS4_18smem_ptr_flag_bitsILi16EEENSV_INS5_IJNSA_ILi8EEESI_EEENS5_IJSI_SC_EEEEEEEvNS4_8identityENS4_23SM90_TMA_LOAD_MULTICASTES1C_vS1D_EENS_8epilogue10collective6detail29Sm90TmaWarpSpecializedAdapterINS1H_15DefaultEpilogueISK_SL_SL_NS1G_6thread17LinearCombinationISK_Li1EffLNS1L_9ScaleType4KindE0ELNS_15FloatRoundStyleE2ESK_EENS1_15EpilogueDefaultEEEEEvvEEEEvNT_6ParamsE,(.L_x_396 - _ZN7cutlass13device_kernelINS_4gemm6kernel13GemmUniversalIN4cute5tupleIJiiiiEEENS1_10collective13CollectiveMmaINS1_34MainloopSm90TmaGmmaWarpSpecializedILi8ENS5_IJNS4_1CILi2EEENSA_ILi1EEESC_EEENS1_35KernelTmaWarpSpecializedCooperativeEEENS5_IJNSA_ILi256EEENSA_ILi160EEENSA_ILi32EEEEEENS_10bfloat16_tENS5_IJlSC_lEEESK_SL_NS4_8TiledMMAINS4_8MMA_AtomIJNS4_4SM904GMMA27MMA_64x32x16_F32BF16BF16_SSILNSP_5MajorE0ELSR_0ELNSP_7ScaleInE1ELSS_1EEEEEENS4_6LayoutISD_NS5_IJSC_NSA_ILi0EEESW_EEEEENS5_IJNS4_10UnderscoreESZ_SZ_EEEEENS4_13SM90_TMA_LOADENS4_14ComposedLayoutINS4_7SwizzleILi2ELi4ELi3EEENS4_18smem_ptr_flag_bitsILi16EEENSV_INS5_IJNSA_ILi8EEESI_EEENS5_IJSI_SC_EEEEEEEvNS4_8identityENS4_23SM90_TMA_LOAD_MULTICASTES1C_vS1D_EENS_8epilogue10collective6detail29Sm90TmaWarpSpecializedAdapterINS1H_15DefaultEpilogueISK_SL_SL_NS1G_6thread17LinearCombinationISK_Li1EffLNS1L_9ScaleType4KindE0ELNS_15FloatRoundStyleE2ESK_EENS1_15EpilogueDefaultEEEEEvvEEEEvNT_6ParamsE)
        .other          _ZN7cutlass13device_kernelINS_4gemm6kernel13GemmUniversalIN4cute5tupleIJiiiiEEENS1_10collective13CollectiveMmaINS1_34MainloopSm90TmaGmmaWarpSpecializedILi8ENS5_IJNS4_1CILi2EEENSA_ILi1EEESC_EEENS1_35KernelTmaWarpSpecializedCooperativeEEENS5_IJNSA_ILi256EEENSA_ILi160EEENSA_ILi32EEEEEENS_10bfloat16_tENS5_IJlSC_lEEESK_SL_NS4_8TiledMMAINS4_8MMA_AtomIJNS4_4SM904GMMA27MMA_64x32x16_F32BF16BF16_SSILNSP_5MajorE0ELSR_0ELNSP_7ScaleInE1ELSS_1EEEEEENS4_6LayoutISD_NS5_IJSC_NSA_ILi0EEESW_EEEEENS5_IJNS4_10UnderscoreESZ_SZ_EEEEENS4_13SM90_TMA_LOADENS4_14ComposedLayoutINS4_7SwizzleILi2ELi4ELi3EEENS4_18smem_ptr_flag_bitsILi16EEENSV_INS5_IJNSA_ILi8EEESI_EEENS5_IJSI_SC_EEEEEEEvNS4_8identityENS4_23SM90_TMA_LOAD_MULTICASTES1C_vS1D_EENS_8epilogue10collective6detail29Sm90TmaWarpSpecializedAdapterINS1H_15DefaultEpilogueISK_SL_SL_NS1G_6thread17LinearCombinationISK_Li1EffLNS1L_9ScaleType4KindE0ELNS_15FloatRoundStyleE2ESK_EENS1_15EpilogueDefaultEEEEEvvEEEEvNT_6ParamsE,@"STO_CUDA_ENTRY STV_DEFAULT"
_ZN7cutlass13device_kernelINS_4gemm6kernel13GemmUniversalIN4cute5tupleIJiiiiEEENS1_10collective13CollectiveMmaINS1_34MainloopSm90TmaGmmaWarpSpecializedILi8ENS5_IJNS4_1CILi2EEENSA_ILi1EEESC_EEENS1_35KernelTmaWarpSpecializedCooperativeEEENS5_IJNSA_ILi256EEENSA_ILi160EEENSA_ILi32EEEEEENS_10bfloat16_tENS5_IJlSC_lEEESK_SL_NS4_8TiledMMAINS4_8MMA_AtomIJNS4_4SM904GMMA27MMA_64x32x16_F32BF16BF16_SSILNSP_5MajorE0ELSR_0ELNSP_7ScaleInE1ELSS_1EEEEEENS4_6LayoutISD_NS5_IJSC_NSA_ILi0EEESW_EEEEENS5_IJNS4_10UnderscoreESZ_SZ_EEEEENS4_13SM90_TMA_LOADENS4_14ComposedLayoutINS4_7SwizzleILi2ELi4ELi3EEENS4_18smem_ptr_flag_bitsILi16EEENSV_INS5_IJNSA_ILi8EEESI_EEENS5_IJSI_SC_EEEEEEEvNS4_8identityENS4_23SM90_TMA_LOAD_MULTICASTES1C_vS1D_EENS_8epilogue10collective6detail29Sm90TmaWarpSpecializedAdapterINS1H_15DefaultEpilogueISK_SL_SL_NS1G_6thread17LinearCombinationISK_Li1EffLNS1L_9ScaleType4KindE0ELNS_15FloatRoundStyleE2ESK_EENS1_15EpilogueDefaultEEEEEvvEEEEvNT_6ParamsE:
[----:B------:R-:W0:Y:S01]  /*0000*/  LDC R1, c[0x0][0x28] ;  /* 0x00000a00ff017b82 */ /* 0x000e220000000800 */
[----:B------:R-:W1:Y:S01]  /*0010*/  S2R R2, SR_TID.X ;  /* 0x0000000000027919 */ /* 0x000e620000002100 */
[----:B------:R-:W-:Y:S01]  /*0020*/  ELECT P0, URZ, PT ;  /* 0x00000000003f782f */ /* 0x000fe20003800000 */
[----:B------:R-:W-:Y:S01]  /*0030*/  BSSY B0, `(.L_x_0) ;  /* 0x0000015000007945 */ /* 0x000fe20003800000 */
[--C-:B-1----:R-:W-:Y:S02]  /*0040*/  SHF.R.U32.HI R0, RZ, 0x5, R2.reuse ;  /* 0x00000005ff007819 */ /* 0x102fe40000011602 */
[----:B------:R-:W-:-:S03]  /*0050*/  SHF.R.U32.HI R3, RZ, 0x7, R2 ;  /* 0x00000007ff037819 */ /* 0x000fc60000011602 */
[----:B------:R-:W1:Y:S04]  /*0060*/  SHFL.IDX PT, R4, R0, RZ, 0x1f ;  /* 0x00001fff00047589 */ /* 0x000e6800000e0000 */
[----:B------:R-:W2:Y:S01]  /*0070*/  SHFL.IDX PT, R3, R3, RZ, 0x1f ;  /* 0x00001fff03037589 */ /* 0x000ea200000e0000 */
[----:B-1----:R-:W-:Y:S02]  /*0080*/  R2UR UR9, R4 ;  /* 0x00000000040972ca */ /* 0x002fe400000e0000 */
[----:B--2---:R-:W-:-:S11]  /*0090*/  R2UR UR5, R3 ;  /* 0x00000000030572ca */ /* 0x004fd600000e0000 */
[----:B------:R-:W-:Y:S02]  /*00a0*/  USHF.R.S32.HI UR4, URZ, 0x1f, UR9 ;  /* 0x0000001f3f047899 */ /* 0x000fe40008011409 */
[----:B------:R-:W-:Y:S02]  /*00b0*/  ISETP.NE.OR P0, PT, RZ, UR9, !P0 ;  /* 0x00000009ff007c0c */ /* 0x000fe4000c705670 */
[----:B------:R-:W-:-:S04]  /*00c0*/  ULEA.HI UR4, UR4, UR9, URZ, 0x2 ;  /* 0x0000000904047291 */ /* 0x000fc8000f8f103f */
[----:B------:R-:W-:-:S04]  /*00d0*/  ULOP3.LUT UR4, UR4, 0xfffffffc, URZ, 0xc0, !UPT ;  /* 0xfffffffc04047892 */ /* 0x000fc8000f8ec03f */
[----:B------:R-:W-:-:S03]  /*00e0*/  UIADD3 UR9, UR9, -UR4, URZ ;  /* 0x8000000409097290 */ /* 0x000fc6000fffe03f */
[----:B0-----:R-:W-:Y:S09]  /*00f0*/  @P0 BRA `(.L_x_1) ;  /* 0x0000000000200947 */ /* 0x001ff20003800000 */
[----:B------:R-:W-:Y:S02]  /*0100*/  ULDC.64 UR6, c[0x0][0x198] ;  /* 0x0000660000067ab9 */ /* 0x000fe40000000a00 */
[----:B------:R-:W-:Y:S02]  /*0110*/  UIADD3 UR10, UP0, UR6, 0xf0, URZ ;  /* 0x000000f0060a7890 */ /* 0x000fe4000ff1e03f */
[----:B------:R-:W-:Y:S02]  /*0120*/  UIADD3 UR6, UP1, UR6, 0x1f0, URZ ;  /* 0x000001f006067890 */ /* 0x000fe4000ff3e03f */
[----:B------:R-:W-:Y:S02]  /*0130*/  UIADD3.X UR11, URZ, UR7, URZ, UP0, !UPT ;  /* 0x000000073f0b7290 */ /* 0x000fe400087fe43f */
[----:B------:R-:W-:-:S07]  /*0140*/  UIADD3.X UR7, URZ, UR7, URZ, UP1, !UPT ;  /* 0x000000073f077290 */ /* 0x000fce0008ffe43f */
[----:B------:R0:W-:Y:S02]  /*0150*/  UTMACCTL.PF [UR10] ;  /* 0x000000000a0079b9 */ /* 0x0001e40008040000 */
[----:B------:R0:W-:Y:S02]  /*0160*/  UTMACCTL.PF [UR6] ;  /* 0x00000000060079b9 */ /* 0x0001e40008040000 */
[----:B0-----:R-:W-:Y:S01]  /*0170*/  NOP ;  /* 0x0000000000007918 */ /* 0x001fe20000000000 */
.L_x_1:
[----:B------:R-:W-:Y:S05]  /*0180*/  BSYNC B0 ;  /* 0x0000000000007941 */ /* 0x000fea0003800000 */
.L_x_0:
[----:B------:R-:W0:Y:S01]  /*0190*/  SHFL.IDX PT, R3, R0, RZ, 0x1f ;  /* 0x00001fff00037589 */ /* 0x000e2200000e0000 */
[----:B------:R-:W-:Y:S01]  /*01a0*/  UISETP.NE.AND UP0, UPT, UR9, 0x3, UPT ;  /* 0x000000030900788c */ /* 0x000fe2000bf05270 */
[----:B------:R-:W-:Y:S01]  /*01b0*/  ISETP.NE.AND P1, PT, RZ, UR5, PT ;  /* 0x00000005ff007c0c */ /* 0x000fe2000bf25270 */
[----:B------:R-:W-:Y:S02]  /*01c0*/  UIADD3 UR16, UR5, -0x1, URZ ;  /* 0xffffffff05107890 */ /* 0x000fe4000fffe03f */
[----:B------:R-:W-:Y:S02]  /*01d0*/  UISETP.EQ.OR UP0, UPT, UR9, URZ, !UP0 ;  /* 0x0000003f0900728c */ /* 0x000fe4000c702670 */
[----:B------:R-:W-:Y:S02]  /*01e0*/  UISETP.GE.U32.AND UP1, UPT, UR16, 0x2, UPT ;  /* 0x000000021000788c */ /* 0x000fe4000bf26070 */
[----:B------:R-:W-:-:S04]  /*01f0*/  UISETP.EQ.AND UP0, UPT, UR5, URZ, UP0 ;  /* 0x0000003f0500728c */ /* 0x000fc80008702270 */
[----:B------:R-:W-:-:S04]  /*0200*/  USEL UR38, URZ, 0x1, !UP0 ;  /* 0x000000013f267887 */ /* 0x000fc8000c000000 */
[----:B------:R-:W-:Y:S01]  /*0210*/  USEL UR38, UR38, 0x2, UP1 ;  /* 0x0000000226267887 */ /* 0x000fe20008800000 */
[----:B0-----:R-:W-:-:S13]  /*0220*/  ISETP.NE.AND P0, PT, R3, RZ, PT ;  /* 0x000000ff0300720c */ /* 0x001fda0003f05270 */
[----:B------:R-:W-:Y:S05]  /*0230*/  @P0 BRA `(.L_x_2) ;  /* 0x0000000000840947 */ /* 0x000fea0003800000 */
[----:B------:R-:W-:Y:S01]  /*0240*/  ELECT P0, URZ, PT ;  /* 0x00000000003f782f */ /* 0x000fe20003800000 */
[----:B------:R-:W-:-:S12]  /*0250*/  BSSY B0, `(.L_x_2) ;  /* 0x000001f000007945 */ /* 0x000fd80003800000 */
[----:B------:R-:W-:Y:S05]  /*0260*/  @!P0 BRA `(.L_x_3) ;  /* 0x0000000000748947 */ /* 0x000fea0003800000 */
[----:B------:R-:W0:Y:S01]  /*0270*/  S2UR UR8, SR_CgaCtaId ;  /* 0x00000000000879c3 */ /* 0x000e220000008800 */
[----:B------:R-:W-:Y:S01]  /*0280*/  UMOV UR4, 0x400 ;  /* 0x0000040000047882 */ /* 0x000fe20000000000 */
[----:B------:R-:W-:Y:S01]  /*0290*/  UMOV UR5, 0x1 ;  /* 0x0000000100057882 */ /* 0x000fe20000000000 */
[----:B------:R-:W-:Y:S02]  /*02a0*/  UMOV UR6, 0x4 ;  /* 0x0000000400067882 */ /* 0x000fe40000000000 */
[----:B------:R-:W-:-:S04]  /*02b0*/  UIADD3 UR6, -UR6, 0x100000, URZ ;  /* 0x0010000006067890 */ /* 0x000fc8000fffe13f */
[----:B------:R-:W-:Y:S02]  /*02c0*/  USHF.L.U32 UR7, UR6, 0xb, URZ ;  /* 0x0000000b06077899 */ /* 0x000fe4000800063f */
[----:B------:R-:W-:Y:S02]  /*02d0*/  USHF.L.U32 UR6, UR6, 0x1, URZ ;  /* 0x0000000106067899 */ /* 0x000fe4000800063f */
[----:B0-----:R-:W-:Y:S02]  /*02e0*/  ULEA UR8, UR8, UR4, 0x18 ;  /* 0x0000000408087291 */ /* 0x001fe4000f8ec03f */
[----:B------:R-:W-:-:S04]  /*02f0*/  UIADD3 UR4, -UR5, 0x100000, URZ ;  /* 0x0010000005047890 */ /* 0x000fc8000fffe13f */
[----:B------:R-:W-:Y:S02]  /*0300*/  USHF.L.U32 UR5, UR4, 0xb, URZ ;  /* 0x0000000b04057899 */ /* 0x000fe4000800063f */
[----:B------:R-:W-:Y:S01]  /*0310*/  USHF.L.U32 UR4, UR4, 0x1, URZ ;  /* 0x0000000104047899 */ /* 0x000fe2000800063f */
[----:B------:R-:W0:Y:S11]  /*0320*/  FENCE.VIEW.ASYNC.S ;  /* 0x00000000000073c6 */ /* 0x000e360000000000 */
[----:B0-----:R0:W1:Y:S01]  /*0330*/  SYNCS.EXCH.64 URZ, [UR8], UR4 ;  /* 0x00000004083f75b2 */ /* 0x0010620008000100 */
[----:B------:R0:W2:Y:S01]  /*0340*/  SYNCS.EXCH.64 URZ, [UR8+0x40], UR6 ;  /* 0x00004006083f75b2 */ /* 0x0000a20008000100 */
[----:B------:R0:W3:Y:S01]  /*0350*/  SYNCS.EXCH.64 URZ, [UR8+0x8], UR4 ;  /* 0x00000804083f75b2 */ /* 0x0000e20008000100 */
[----:B------:R0:W4:Y:S01]  /*0360*/  SYNCS.EXCH.64 URZ, [UR8+0x48], UR6 ;  /* 0x00004806083f75b2 */ /* 0x0001220008000100 */
[----:B------:R0:W0:Y:S01]  /*0370*/  SYNCS.EXCH.64 URZ, [UR8+0x10], UR4 ;  /* 0x00001004083f75b2 */ /* 0x0000220008000100 */
        /* <DEDUP_REMOVED lines=11> */
[----:B------:R-:W-:Y:S01]  /*0430*/  NOP ;  /* 0x0000000000007918 */ /* 0x000fe20000000000 */
.L_x_3:
[----:B0-----:R-:W-:Y:S05]  /*0440*/  BSYNC B0 ;  /* 0x0000000000007941 */ /* 0x001fea0003800000 */
.L_x_2:
[----:B------:R-:W0:Y:S01]  /*0450*/  S2UR UR13, SR_CTAID.X ;  /* 0x00000000000d79c3 */ /* 0x000e220000002500 */
[----:B------:R-:W-:Y:S01]  /*0460*/  SHF.R.S32.HI R5, RZ, 0x1f, R2 ;  /* 0x0000001fff057819 */ /* 0x000fe20000011402 */
[----:B------:R-:W5:Y:S01]  /*0470*/  SHFL.IDX PT, R6, R0, RZ, 0x1f ;  /* 0x00001fff00067589 */ /* 0x000f6200000e0000 */
[----:B------:R-:W-:Y:S01]  /*0480*/  ULDC UR4, c[0x0][0x150] ;  /* 0x0000540000047ab9 */ /* 0x000fe20000000800 */
[----:B------:R-:W-:Y:S02]  /*0490*/  ELECT P0, URZ, PT ;  /* 0x00000000003f782f */ /* 0x000fe40003800000 */
[----:B------:R-:W-:Y:S01]  /*04a0*/  LEA.HI R5, R5, R2, RZ, 0x7 ;  /* 0x0000000205057211 */ /* 0x000fe200078f38ff */
[----:B------:R-:W-:Y:S01]  /*04b0*/  ULDC UR5, c[0x0][0x154] ;  /* 0x0000550000057ab9 */ /* 0x000fe20000000800 */
[----:B------:R-:W-:Y:S01]  /*04c0*/  ULDC UR8, c[0x0][0x144] ;  /* 0x0000510000087ab9 */ /* 0x000fe20000000800 */
[----:B------:R-:W1:Y:S01]  /*04d0*/  S2UR UR10, SR_CTAID.Y ;  /* 0x00000000000a79c3 */ /* 0x000e620000002600 */
[----:B------:R-:W-:Y:S01]  /*04e0*/  LOP3.LUT R5, R5, 0xffffff80, RZ, 0xc0, !PT ;  /* 0xffffff8005057812 */ /* 0x000fe200078ec0ff */
[----:B------:R-:W-:Y:S01]  /*04f0*/  NOP ;  /* 0x0000000000007918 */ /* 0x000fe20000000000 */
[----:B------:R-:W-:Y:S01]  /*0500*/  NOP ;  /* 0x0000000000007918 */ /* 0x000fe20000000000 */
[----:B------:R-:W-:Y:S01]  /*0510*/  ULDC UR11, c[0x0][0x148] ;  /* 0x00005200000b7ab9 */ /* 0x000fe20000000800 */
[----:B------:R-:W-:-:S02]  /*0520*/  IMAD.MOV.U32 R18, RZ, RZ, 0x1 ;  /* 0x00000001ff127424 */ /* 0x000fc400078e00ff */
[----:B------:R-:W-:-:S05]  /*0530*/  IMAD.IADD R5, R2, 0x1, -R5 ;  /* 0x0000000102057824 */ /* 0x000fca00078e0a05 */
[----:B------:R-:W-:Y:S02]  /*0540*/  SHF.R.S32.HI R4, RZ, 0x1f, R5 ;  /* 0x0000001fff047819 */ /* 0x000fe40000011405 */
[----:B0-----:R-:W-:Y:S02]  /*0550*/  I2FP.F32.U32 R7, UR13 ;  /* 0x0000000d00077c45 */ /* 0x001fe40008201000 */
[----:B------:R-:W-:Y:S02]  /*0560*/  LEA.HI R4, R4, R5, RZ, 0x3 ;  /* 0x0000000504047211 */ /* 0x000fe400078f18ff */
[----:B-----5:R-:W-:Y:S01]  /*0570*/  ISETP.NE.OR P0, PT, R6, RZ, !P0 ;  /* 0x000000ff0600720c */ /* 0x020fe20004705670 */
[----:B------:R-:W-:Y:S01]  /*0580*/  FMUL R8, R7, UR4 ;  /* 0x0000000407087c20 */ /* 0x000fe20008400000 */
[--C-:B------:R-:W-:Y:S02]  /*0590*/  SHF.R.S32.HI R0, RZ, 0x3, R4.reuse ;  /* 0x00000003ff007819 */ /* 0x100fe40000011404 */
[----:B------:R-:W-:-:S02]  /*05a0*/  SHF.R.S32.HI R7, RZ, 0x1f, R4 ;  /* 0x0000001fff077819 */ /* 0x000fc40000011404 */
[----:B------:R-:W-:Y:S01]  /*05b0*/  SHF.R.S32.HI R4, RZ, 0x1f, R3 ;  /* 0x0000001fff047819 */ /* 0x000fe20000011403 */
[----:B------:R-:W0:Y:S01]  /*05c0*/  F2I.U32.TRUNC.NTZ R8, R8 ;  /* 0x0000000800087305 */ /* 0x000e22000020f000 */
[----:B------:R-:W-:Y:S02]  /*05d0*/  LEA.HI R7, R7, R0, RZ, 0x2 ;  /* 0x0000000007077211 */ /* 0x000fe400078f10ff */
[----:B------:R-:W-:Y:S02]  /*05e0*/  LEA.HI R4, R4, R3, RZ, 0x2 ;  /* 0x0000000304047211 */ /* 0x000fe400078f10ff */
[----:B------:R-:W-:Y:S01]  /*05f0*/  LOP3.LUT R7, R7, 0xfffffffc, RZ, 0xc0, !PT ;  /* 0xfffffffc07077812 */ /* 0x000fe200078ec0ff */
[----:B------:R-:W-:Y:S01]  /*0600*/  VOTEU.ALL UP0, P0 ;  /* 0x00000000003f7886 */ /* 0x000fe20000000000 */
[----:B------:R-:W-:Y:S01]  /*0610*/  LOP3.LUT R4, R4, 0x3ffffffc, RZ, 0xc0, !PT ;  /* 0x3ffffffc04047812 */ /* 0x000fe200078ec0ff */
[----:B------:R-:W-:Y:S02]  /*0620*/  VOTEU.ALL UP1, P0 ;  /* 0x00000000003f7886 */ /* 0x000fe40000020000 */
[----:B------:R-:W-:Y:S01]  /*0630*/  IMAD.IADD R7, R0, 0x1, -R7 ;  /* 0x0000000100077824 */ /* 0x000fe200078e0a07 */
[----:B-1----:R-:W-:Y:S01]  /*0640*/  I2FP.F32.U32 R0, UR10 ;  /* 0x0000000a00007c45 */ /* 0x002fe20008201000 */
[----:B------:R-:W-:Y:S01]  /*0650*/  IMAD.IADD R4, R3, 0x1, -R4 ;  /* 0x0000000103047824 */ /* 0x000fe200078e0a04 */
[----:B------:R-:W1:Y:S01]  /*0660*/  @!UP0 S2UR UR7, SR_CgaCtaId ;  /* 0x00000000000789c3 */ /* 0x000e620000008800 */
[----:B------:R-:W-:Y:S01]  /*0670*/  @!UP0 UMOV UR6, 0x400 ;  /* 0x0000040000068882 */ /* 0x000fe20000000000 */
[----:B0-----:R-:W-:Y:S01]  /*0680*/  R2UR UR4, R8 ;  /* 0x00000000080472ca */ /* 0x001fe200000e0000 */
[----:B------:R-:W-:-:S02]  /*0690*/  IMAD R4, R4, 0x4, R7 ;  /* 0x0000000404047824 */ /* 0x000fc400078e0207 */
[----:B------:R-:W-:Y:S02]  /*06a0*/  FMUL R6, R0, UR5 ;  /* 0x0000000500067c20 */ /* 0x000fe40008400000 */
[C---:B------:R-:W-:Y:S01]  /*06b0*/  IMAD.SHL.U32 R19, R4.reuse, 0x4, RZ ;  /* 0x0000000404137824 */ /* 0x040fe200078e00ff */
[----:B------:R-:W-:-:S03]  /*06c0*/  LEA.HI R0, R4, R4, RZ, 0x1 ;  /* 0x0000000404007211 */ /* 0x000fc600078f08ff */
[----:B------:R-:W0:Y:S01]  /*06d0*/  F2I.U32.TRUNC.NTZ R6, R6 ;  /* 0x0000000600067305 */ /* 0x000e22000020f000 */
[----:B------:R-:W-:Y:S02]  /*06e0*/  LOP3.LUT R3, R0, 0xfffffffe, RZ, 0xc0, !PT ;  /* 0xfffffffe00037812 */ /* 0x000fe400078ec0ff */
[C---:B------:R-:W-:Y:S01]  /*06f0*/  LOP3.LUT R19, R4.reuse, 0xc, R19, 0x78, !PT ;  /* 0x0000000c04137812 */ /* 0x040fe200078e7813 */
[----:B------:R-:W-:Y:S02]  /*0700*/  UIADD3 UR4, -UR4, URZ, URZ ;  /* 0x0000003f04047290 */ /* 0x000fe4000fffe13f */
[----:B------:R-:W-:Y:S02]  /*0710*/  IMAD.IADD R3, R4, 0x1, -R3 ;  /* 0x0000000104037824 */ /* 0x000fe400078e0a03 */
[----:B------:R-:W-:-:S03]  /*0720*/  UIMAD UR8, UR8, UR4, UR13 ;  /* 0x00000004080872a4 */ /* 0x000fc6000f8e020d */
[----:B------:R-:W-:Y:S02]  /*0730*/  UMOV UR4, 0x20 ;  /* 0x0000002000047882 */ /* 0x000fe40000000000 */
[----:B------:R-:W-:-:S04]  /*0740*/  @!UP0 UIADD3 UR4, -UR4, 0x100000, URZ ;  /* 0x0010000004048890 */ /* 0x000fc8000fffe13f */
[----:B------:R-:W-:Y:S02]  /*0750*/  @!UP0 USHF.L.U32 UR5, UR4, 0xb, URZ ;  /* 0x0000000b04058899 */ /* 0x000fe4000800063f */
[----:B------:R-:W-:Y:S01]  /*0760*/  @!UP0 USHF.L.U32 UR4, UR4, 0x1, URZ ;  /* 0x0000000104048899 */ /* 0x000fe2000800063f */
[----:B------:R-:W-:Y:S01]  /*0770*/  ISETP.NE.AND P3, PT, R3, UR8, PT ;  /* 0x0000000803007c0c */ /* 0x000fe2000bf65270 */
[----:B-1----:R-:W-:Y:S01]  /*0780*/  @!UP0 ULEA UR6, UR7, UR6, 0x18 ;  /* 0x0000000607068291 */ /* 0x002fe2000f8ec03f */
[----:B------:R-:W1:Y:S01]  /*0790*/  LDC R3, c[0x0][0x140] ;  /* 0x00005000ff037b82 */ /* 0x000e620000000800 */
[----:B0-----:R-:W-:Y:S01]  /*07a0*/  R2UR UR12, R6 ;  /* 0x00000000060c72ca */ /* 0x001fe200000e0000 */
[----:B------:R-:W-:Y:S01]  /*07b0*/  VOTEU.ALL UP0, P0 ;  /* 0x00000000003f7886 */ /* 0x000fe20000000000 */
[----:B------:R-:W-:-:S04]  /*07c0*/  LOP3.LUT P0, RZ, R5, 0x7, RZ, 0xc0, !PT ;  /* 0x0000000705ff7812 */ /* 0x000fc8000780c0ff */
[C---:B------:R-:W-:Y:S01]  /*07d0*/  ISETP.LT.U32.AND P0, PT, R19.reuse, 0x2, !P0 ;  /* 0x000000021300780c */ /* 0x040fe20004701070 */
[----:B------:R-:W0:Y:S03]  /*07e0*/  FENCE.VIEW.ASYNC.S ;  /* 0x00000000000073c6 */ /* 0x000e260000000000 */
[----:B0-----:R-:W0:Y:S01]  /*07f0*/  @!UP0 SYNCS.EXCH.64 URZ, [UR6+0x90], UR4 ;  /* 0x00009004063f85b2 */ /* 0x001e220008000100 */
[----:B------:R-:W-:Y:S02]  /*0800*/  @P3 LEA.HI R0, R19, R19, RZ, 0x1 ;  /* 0x0000001313003211 */ /* 0x000fe400078f08ff */
[----:B------:R-:W-:Y:S02]  /*0810*/  UIADD3 UR12, -UR12, URZ, URZ ;  /* 0x0000003f0c0c7290 */ /* 0x000fe4000fffe13f */
[----:B------:R-:W-:Y:S02]  /*0820*/  @P3 SHF.R.S32.HI R0, RZ, 0x1, R0 ;  /* 0x00000001ff003819 */ /* 0x000fe40000011400 */
[----:B-1----:R-:W-:-:S02]  /*0830*/  ISETP.EQ.U32.AND P2, PT, R3, 0x1, PT ;  /* 0x000000010300780c */ /* 0x002fc40003f42070 */
[----:B------:R-:W-:Y:S01]  /*0840*/  SEL R3, RZ, 0x1, !P0 ;  /* 0x00000001ff037807 */ /* 0x000fe20004000000 */
[----:B------:R1:W0:Y:S01]  /*0850*/  @!UP1 SYNCS.EXCH.64 URZ, [UR6+0x98], UR4 ;  /* 0x00009804063f95b2 */ /* 0x0002220008000100 */
[----:B------:R-:W-:Y:S01]  /*0860*/  NOP ;  /* 0x0000000000007918 */ /* 0x000fe20000000000 */
[----:B-1----:R-:W-:-:S06]  /*0870*/  UIMAD UR4, UR11, UR12, UR10 ;  /* 0x0000000c0b0472a4 */ /* 0x002fcc000f8e020a */
[----:B------:R-:W-:-:S04]  /*0880*/  @P3 ISETP.NE.AND P4, PT, R0, UR4, PT ;  /* 0x0000000400003c0c */ /* 0x000fc8000bf85270 */
[----:B------:R-:W-:-:S04]  /*0890*/  @P3 SEL R18, RZ, 0x1, P4 ;  /* 0x00000001ff123807 */ /* 0x000fc80002000000 */
[----:B------:R-:W-:Y:S01]  /*08a0*/  LOP3.LUT R18, R18, R3, RZ, 0xc0, !PT ;  /* 0x0000000312127212 */ /* 0x000fe200078ec0ff */
[----:B------:R-:W-:Y:S06]  /*08b0*/  @!P2 BRA `(.L_x_4) ;  /* 0x000000000008a947 */ /* 0x000fec0003800000 */
[----:B0-234-:R-:W-:Y:S01]  /*08c0*/  UCGABAR_ARV ;  /* 0x00000000000079c7 */ /* 0x01dfe20008000000 */
[----:B------:R-:W-:Y:S05]  /*08d0*/  BRA `(.L_x_5) ;  /* 0x0000000000047947 */ /* 0x000fea0003800000 */
.L_x_4:
[----:B0-234-:R-:W-:Y:S01]  /*08e0*/  NOP ;  /* 0x0000000000007918 */ /* 0x01dfe20000000000 */
.L_x_5:
[----:B------:R-:W-:Y:S01]  /*08f0*/  ULDC UR4, c[0x0][0x65c] ;  /* 0x0001970000047ab9 */ /* 0x000fe20000000800 */
[----:B------:R-:W-:Y:S01]  /*0900*/  UMOV UR5, URZ ;  /* 0x0000003f00057c82 */ /* 0x000fe20008000000 */
[----:B------:R-:W-:-:S03]  /*0910*/  UISETP.NE.AND UP0, UPT, UR4, 0x1, UPT ;  /* 0x000000010400788c */ /* 0x000fc6000bf05270 */
[----:B------:R-:W-:Y:S01]  /*0920*/  UMOV UR4, UR13 ;  /* 0x0000000d00047c82 */ /* 0x000fe20008000000 */
[----:B------:R-:W-:Y:S02]  /*0930*/  UP2UR UR39, UPR, URZ, 0x1 ;  /* 0x000000013f277883 */ /* 0x000fe40008000000 */
[----:B------:R-:W-:Y:S02]  /*0940*/  PLOP3.LUT P3, PT, PT, PT, UP0, 0x80, 0x0 ;  /* 0x000000000000781c */ /* 0x000fe40003f6f008 */
[----:B------:R-:W-:Y:S02]  /*0950*/  PLOP3.LUT P4, PT, PT, PT, UP0, 0x80, 0x0 ;  /* 0x000000000000781c */ /* 0x000fe40003f8f008 */
[----:B------:R-:W-:Y:S01]  /*0960*/  PLOP3.LUT P5, PT, PT, PT, UP0, 0x80, 0x0 ;  /* 0x000000000000781c */ /* 0x000fe20003faf008 */
[----:B------:R-:W-:Y:S01]  /*0970*/  @UP0 ULDC UR14, c[0x0][0x10] ;  /* 0x00000400000e0ab9 */ /* 0x000fe20000000800 */
[----:B------:R-:W-:Y:S01]  /*0980*/  @UP0 UMOV UR6, UR10 ;  /* 0x0000000a00060c82 */ /* 0x000fe20008000000 */
[----:B------:R-:W-:Y:S01]  /*0990*/  @UP0 UMOV UR7, URZ ;  /* 0x0000003f00070c82 */ /* 0x000fe20008000000 */
[----:B------:R-:W-:Y:S01]  /*09a0*/  PLOP3.LUT P0, PT, PT, PT, UP0, 0x80, 0x0 ;  /* 0x000000000000781c */ /* 0x000fe20003f0f008 */
[----:B------:R-:W-:-:S03]  /*09b0*/  @UP0 UIMAD.WIDE.U32 UR14, UR13, UR14, UR6 ;  /* 0x0000000e0d0e02a5 */ /* 0x000fc6000f8e0006 */
[----:B------:R-:W-:Y:S01]  /*09c0*/  @!UP0 ULDC UR7, c[0x0][0xc] ;  /* 0x0000030000078ab9 */ /* 0x000fe20000000800 */
[----:B------:R-:W-:Y:S01]  /*09d0*/  @UP0 UMOV UR6, URZ ;  /* 0x0000003f00060c82 */ /* 0x000fe20008000000 */
[----:B------:R-:W-:Y:S01]  /*09e0*/  @!UP0 UIMAD.WIDE.U32 UR4, UR10, UR7, UR4 ;  /* 0x000000070a0482a5 */ /* 0x000fe2000f8e0004 */
[----:B------:R-:W-:Y:S01]  /*09f0*/  IMAD.U32 R17, RZ, RZ, UR15 ;  /* 0x0000000fff117e24 */ /* 0x000fe2000f8e00ff */
[----:B------:R-:W-:Y:S01]  /*0a00*/  @UP0 UIADD3 UR6, UR15, UR6, URZ ;  /* 0x000000060f060290 */ /* 0x000fe2000fffe03f */
[----:B------:R-:W-:-:S03]  /*0a10*/  IMAD.U32 R16, RZ, RZ, UR14 ;  /* 0x0000000eff107e24 */ /* 0x000fc6000f8e00ff */
[----:B------:R-:W-:Y:S02]  /*0a20*/  IMAD.U32 R4, RZ, RZ, UR4 ;  /* 0x00000004ff047e24 */ /* 0x000fe4000f8e00ff */
[----:B------:R-:W-:Y:S02]  /*0a30*/  IMAD.U32 R7, RZ, RZ, UR5 ;  /* 0x00000005ff077e24 */ /* 0x000fe4000f8e00ff */
[----:B------:R-:W-:Y:S02]  /*0a40*/  @P3 IMAD.U32 R17, RZ, RZ, UR6 ;  /* 0x00000006ff113e24 */ /* 0x000fe4000f8e00ff */
[----:B------:R-:W-:Y:S02]  /*0a50*/  IMAD.U32 R5, RZ, RZ, UR5 ;  /* 0x00000005ff057e24 */ /* 0x000fe4000f8e00ff */
[----:B------:R-:W-:Y:S02]  /*0a60*/  IMAD.U32 R6, RZ, RZ, UR4 ;  /* 0x00000004ff067e24 */ /* 0x000fe4000f8e00ff */
[----:B------:R-:W-:-:S02]  /*0a70*/  @!P4 IMAD.MOV.U32 R16, RZ, RZ, R4 ;  /* 0x000000ffff10c224 */ /* 0x000fc400078e0004 */
[----:B------:R-:W-:Y:S01]  /*0a80*/  @!P5 IMAD.MOV.U32 R17, RZ, RZ, R7 ;  /* 0x000000ffff11d224 */ /* 0x000fe200078e0007 */
[----:B------:R-:W-:Y:S06]  /*0a90*/  @!P2 BRA `(.L_x_6) ;  /* 0x00000000000ca947 */ /* 0x000fec0003800000 */
[----:B------:R-:W-:Y:S01]  /*0aa0*/  UCGABAR_WAIT ;  /* 0x0000000000007dc7 */ /* 0x000fe20008000000 */
[----:B------:R-:W-:Y:S01]  /*0ab0*/  CCTL.IVALL ;  /* 0x00000000ff00798f */ /* 0x000fe20002000000 */
[----:B------:R-:W-:Y:S05]  /*0ac0*/  BRA `(.L_x_7) ;  /* 0x0000000000047947 */ /* 0x000fea0003800000 */
.L_x_6:
[----:B------:R-:W-:Y:S06]  /*0ad0*/  BAR.SYNC.DEFER_BLOCKING 0x0 ;  /* 0x0000000000007b1d */ /* 0x000fec0000010000 */
.L_x_7:
[----:B------:R-:W-:Y:S05]  /*0ae0*/  @!P1 BRA `(.L_x_8) ;  /* 0x000000c400b89947 */ /* 0x000fea0003800000 */
[----:B------:R-:W-:-:S06]  /*0af0*/  UISETP.GT.U32.AND UP0, UPT, UR16, 0x1, UPT ;  /* 0x000000011000788c */ /* 0x000fcc000bf04070 */
[----:B------:R-:W-:-:S13]  /*0b00*/  PLOP3.LUT P0, PT, PT, PT, UP0, 0x80, 0x0 ;  /* 0x000000000000781c */ /* 0x000fda0003f0f008 */
[----:B------:R-:W-:Y:S05]  /*0b10*/  @P0 EXIT ;  /* 0x000000000000094d */ /* 0x000fea0003800000 */
[----:B------:R-:W-:Y:S01]  /*0b20*/  ULDC.64 UR4, c[0x0][0x650] ;  /* 0x0001940000047ab9 */ /* 0x000fe20000000a00 */
[----:B------:R-:W-:Y:S01]  /*0b30*/  UMOV UR45, 0xffffffff ;  /* 0xffffffff002d7882 */ /* 0x000fe20000000000 */
[----:B------:R-:W-:Y:S01]  /*0b40*/  ISETP.GE.U32.AND P0, PT, R16, UR4, PT ;  /* 0x0000000410007c0c */ /* 0x000fe2000bf06070 */
[----:B------:R-:W-:Y:S01]  /*0b50*/  UMOV UR40, 0xffffffff ;  /* 0xffffffff00287882 */ /* 0x000fe20000000000 */
[----:B------:R-:W-:Y:S01]  /*0b60*/  UMOV UR41, 0xffffffff ;  /* 0xffffffff00297882 */ /* 0x000fe20000000000 */
[----:B------:R-:W-:Y:S02]  /*0b70*/  PRMT R0, RZ, 0x7610, R0 ;  /* 0x00007610ff007816 */ /* 0x000fe40000000000 */
[----:B------:R-:W-:-:S13]  /*0b80*/  ISETP.GE.U32.AND.EX P0, PT, R17, UR5, PT, P0 ;  /* 0x0000000511007c0c */ /* 0x000fda000bf06100 */
[----:B------:R-:W-:Y:S05]  /*0b90*/  @P0 BRA `(.L_x_9) ;  /* 0x0000000400480947 */ /* 0x000fea0003800000 */
[----:B------:R-:W-:Y:S01]  /*0ba0*/  ULDC.64 UR16, c[0x0][0x628] ;  /* 0x00018a0000107ab9 */ /* 0x000fe20000000a00 */
[C---:B------:R-:W-:Y:S01]  /*0bb0*/  R2UR UR19, R16.reuse ;  /* 0x00000000101372ca */ /* 0x040fe200000e0000 */
[----:B------:R-:W-:Y:S01]  /*0bc0*/  ULDC UR18, c[0x0][0x630] ;  /* 0x00018c0000127ab9 */ /* 0x000fe20000000800 */
[----:B------:R-:W-:Y:S02]  /*0bd0*/  ISETP.NE.U32.AND P0, PT, RZ, UR16, PT ;  /* 0x00000010ff007c0c */ /* 0x000fe4000bf05070 */
[----:B------:R-:W-:Y:S02]  /*0be0*/  R2UR UR4, R16 ;  /* 0x00000000100472ca */ /* 0x000fe400000e0000 */
[----:B------:R-:W-:Y:S02]  /*0bf0*/  ISETP.NE.AND.EX P0, PT, RZ, UR17, PT, P0 ;  /* 0x00000011ff007c0c */ /* 0x000fe4000bf05300 */
[----:B------:R-:W-:-:S11]  /*0c00*/  R2UR UR5, R17 ;  /* 0x00000000110572ca */ /* 0x000fd600000e0000 */
[----:B------:R-:W-:Y:S05]  /*0c10*/  @!P0 BRA `(.L_x_10) ;  /* 0x0000000000308947 */ /* 0x000fea0003800000 */
[----:B------:R-:W-:Y:S01]  /*0c20*/  R2UR UR4, R16 ;  /* 0x00000000100472ca */ /* 0x000fe200000e0000 */
[----:B------:R-:W-:Y:S01]  /*0c30*/  ULDC UR9, c[0x0][0x634] ;  /* 0x00018d0000097ab9 */ /* 0x000fe20000000800 */
[----:B------:R-:W-:-:S11]  /*0c40*/  R2UR UR13, R17 ;  /* 0x00000000110d72ca */ /* 0x000fd600000e0000 */
[----:B------:R-:W-:-:S04]  /*0c50*/  UIADD3 UR9, UP0, UR4, UR9, URZ ;  /* 0x0000000904097290 */ /* 0x000fc8000ff1e03f */
[----:B------:R-:W-:-:S04]  /*0c60*/  UIADD3.X UR13, URZ, UR13, URZ, UP0, !UPT ;  /* 0x0000000d3f0d7290 */ /* 0x000fc800087fe43f */
[----:B------:R-:W-:-:S04]  /*0c70*/  UIMAD.WIDE.U32 UR4, UR13, UR16, URZ ;  /* 0x000000100d0472a5 */ /* 0x000fc8000f8e003f */
[----:B------:R-:W-:Y:S02]  /*0c80*/  UIMAD.WIDE.U32 UR6, UP0, UR9, UR17, UR4 ;  /* 0x00000011090672a5 */ /* 0x000fe4000f800004 */
[----:B------:R-:W-:Y:S02]  /*0c90*/  UIMAD.WIDE.U32 UR4, UR9, UR16, URZ ;  /* 0x00000010090472a5 */ /* 0x000fe4000f8e003f */
[----:B------:R-:W-:Y:S02]  /*0ca0*/  UIADD3.X UR15, URZ, URZ, URZ, UP0, !UPT ;  /* 0x0000003f3f0f7290 */ /* 0x000fe400087fe43f */
[----:B------:R-:W-:Y:S01]  /*0cb0*/  UIADD3 URZ, UP0, UR5, UR6, URZ ;  /* 0x00000006053f7290 */ /* 0x000fe2000ff1e03f */
[----:B------:R-:W-:-:S03]  /*0cc0*/  UMOV UR14, UR7 ;  /* 0x00000007000e7c82 */ /* 0x000fc60008000000 */
[----:B------:R-:W-:-:S12]  /*0cd0*/  UIMAD.WIDE.U32.X UR4, UR13, UR17, UR14, UP0 ;  /* 0x000000110d0472a5 */ /* 0x000fd800080e040e */
.L_x_10:
[----:B------:R-:W-:Y:S01]  /*0ce0*/  USHF.R.U64 UR41, UR4, UR18, UR5 ;  /* 0x0000001204297299 */ /* 0x000fe20008001205 */
[----:B------:R-:W-:Y:S01]  /*0cf0*/  R2UR UR7, R17 ;  /* 0x00000000110772ca */ /* 0x000fe200000e0000 */
[----:B------:R-:W-:Y:S02]  /*0d00*/  USHF.R.U32.HI UR4, URZ, UR18, UR5 ;  /* 0x000000123f047299 */ /* 0x000fe40008011605 */
[----:B------:R-:W-:Y:S01]  /*0d10*/  UIADD3 UR5, UP0, URZ, -UR41, URZ ;  /* 0x800000293f057290 */ /* 0x000fe2000ff1e03f */
[----:B------:R-:W-:Y:S01]  /*0d20*/  ULDC.64 UR14, c[0x0][0x620] ;  /* 0x00018800000e7ab9 */ /* 0x000fe20000000a00 */
[----:B------:R-:W-:Y:S02]  /*0d30*/  UMOV UR6, UR19 ;  /* 0x0000001300067c82 */ /* 0x000fe40008000000 */
[----:B------:R-:W-:Y:S01]  /*0d40*/  UIADD3.X UR4, URZ, ~UR4, URZ, UP0, !UPT ;  /* 0x800000043f047290 */ /* 0x000fe200087fe43f */
[----:B------:R-:W-:Y:S01]  /*0d50*/  ULDC UR9, c[0x0][0x618] ;  /* 0x0001860000097ab9 */ /* 0x000fe20000000800 */
[----:B------:R-:W-:-:S02]  /*0d60*/  UIMAD UR12, UR11, UR12, UR10 ;  /* 0x0000000c0b0c72a4 */ /* 0x000fc4000f8e020a */
[----:B------:R-:W-:Y:S02]  /*0d70*/  UIMAD UR4, UR4, UR14, URZ ;  /* 0x0000000e040472a4 */ /* 0x000fe4000f8e023f */
[----:B------:R-:W-:Y:S02]  /*0d80*/  UIMAD.WIDE.U32 UR6, UR5, UR14, UR6 ;  /* 0x0000000e050672a5 */ /* 0x000fe4000f8e0006 */
[----:B------:R-:W-:Y:S01]  /*0d90*/  UIMAD UR4, UR5, UR15, UR4 ;  /* 0x0000000f050472a4 */ /* 0x000fe2000f8e0204 */
[----:B------:R-:W-:Y:S01]  /*0da0*/  ULDC UR10, c[0x0][0x608] ;  /* 0x00018200000a7ab9 */ /* 0x000fe20000000800 */
[----:B------:R-:W-:Y:S02]  /*0db0*/  ULDC UR18, c[0x0][0x658] ;  /* 0x0001960000127ab9 */ /* 0x000fe40000000800 */
[----:B------:R-:W-:Y:S01]  /*0dc0*/  UIADD3 UR7, UR7, UR4, URZ ;  /* 0x0000000407077290 */ /* 0x000fe2000fffe03f */
[----:B------:R-:W-:Y:S02]  /*0dd0*/  UMOV UR11, 0xffffffff ;  /* 0xffffffff000b7882 */ /* 0x000fe40000000000 */
[----:B------:R-:W-:Y:S01]  /*0de0*/  ULDC.64 UR4, c[0x0][0x640] ;  /* 0x0001900000047ab9 */ /* 0x000fe20000000a00 */
[----:B------:R-:W-:Y:S01]  /*0df0*/  USHF.R.U64 UR16, UR6, UR9, UR7 ;  /* 0x0000000906107299 */ /* 0x000fe20008001207 */
[----:B------:R-:W-:Y:S01]  /*0e00*/  ISETP.NE.U32.AND P0, PT, RZ, UR4, PT ;  /* 0x00000004ff007c0c */ /* 0x000fe2000bf05070 */
[----:B------:R-:W-:-:S02]  /*0e10*/  USHF.R.U32.HI UR7, URZ, UR9, UR7 ;  /* 0x000000093f077299 */ /* 0x000fc40008011607 */
[----:B------:R-:W-:Y:S01]  /*0e20*/  USHF.L.U32 UR6, UR11, UR18, URZ ;  /* 0x000000120b067299 */ /* 0x000fe2000800063f */
[----:B------:R-:W-:Y:S01]  /*0e30*/  ISETP.NE.AND.EX P0, PT, RZ, UR5, PT, P0 ;  /* 0x00000005ff007c0c */ /* 0x000fe2000bf05300 */
[----:B------:R-:W-:Y:S02]  /*0e40*/  USHF.R.U64 UR22, UR16, UR10, UR7 ;  /* 0x0000000a10167299 */ /* 0x000fe40008001207 */
[----:B------:R-:W-:Y:S02]  /*0e50*/  USHF.R.U32.HI UR7, URZ, UR10, UR7 ;  /* 0x0000000a3f077299 */ /* 0x000fe40008011607 */
[----:B------:R-:W-:Y:S02]  /*0e60*/  UISETP.NE.AND UP1, UPT, UR39, URZ, UPT ;  /* 0x0000003f2700728c */ /* 0x000fe4000bf25270 */
[----:B------:R-:W-:Y:S01]  /*0e70*/  USHF.R.U64 UR23, UR22, UR18, UR7 ;  /* 0x0000001216177299 */ /* 0x000fe20008001207 */
[----:B------:R-:W-:Y:S01]  /*0e80*/  ULDC UR17, c[0x0][0x600] ;  /* 0x0001800000117ab9 */ /* 0x000fe20000000800 */
[----:B------:R-:W-:-:S02]  /*0e90*/  ULOP3.LUT UR13, URZ, UR6, URZ, 0x33, !UPT ;  /* 0x000000063f0d7292 */ /* 0x000fc4000f8e333f */
[----:B------:R-:W-:Y:S02]  /*0ea0*/  UIADD3 UR15, UR17, -0x1, URZ ;  /* 0xffffffff110f7890 */ /* 0x000fe4000fffe03f */
[----:B------:R-:W-:Y:S02]  /*0eb0*/  USEL UR12, UR8, UR12, !UP1 ;  /* 0x0000000c080c7287 */ /* 0x000fe4000c800000 */
[----:B------:R-:W-:Y:S01]  /*0ec0*/  USHF.R.U32.HI UR7, URZ, UR18, UR7 ;  /* 0x000000123f077299 */ /* 0x000fe20008011607 */
[----:B------:R-:W-:Y:S01]  /*0ed0*/  ULDC UR19, c[0x0][0x648] ;  /* 0x0001920000137ab9 */ /* 0x000fe20000000800 */
[----:B------:R-:W-:Y:S01]  /*0ee0*/  ULDC UR20, c[0x0][0x638] ;  /* 0x00018e0000147ab9 */ /* 0x000fe20000000800 */
[----:B------:R-:W-:Y:S01]  /*0ef0*/  UMOV UR21, 0x1 ;  /* 0x0000000100157882 */ /* 0x000fe20000000000 */
[----:B------:R-:W-:Y:S01]  /*0f00*/  UMOV UR6, UR23 ;  /* 0x0000001700067c82 */ /* 0x000fe20008000000 */
[----:B------:R-:W-:Y:S07]  /*0f10*/  @!P0 BRA `(.L_x_11) ;  /* 0x0000000000308947 */ /* 0x000fee0003800000 */
[----:B------:R-:W-:Y:S02]  /*0f20*/  ULDC UR10, c[0x0][0x64c] ;  /* 0x00019300000a7ab9 */ /* 0x000fe40000000800 */
        /* <DEDUP_REMOVED lines=8> */
[----:B------:R-:W-:-:S07]  /*0fb0*/  UIMAD.WIDE.U32.X UR4, UR14, UR5, UR10, UP0 ;  /* 0x000000050e0472a5 */ /* 0x000fce00080e040a */
[----:B------:R-:W-:Y:S01]  /*0fc0*/  UMOV UR6, UR4 ;  /* 0x0000000400067c82 */ /* 0x000fe20008000000 */
[----:B------:R-:W-:-:S05]  /*0fd0*/  UMOV UR7, UR5 ;  /* 0x0000000500077c82 */ /* 0x000fca0008000000 */
.L_x_11:
[----:B------:R-:W-:Y:S01]  /*0fe0*/  USHF.R.U64 UR5, UR6, UR19, UR7 ;  /* 0x0000001306057299 */ /* 0x000fe20008001207 */
[----:B------:R-:W-:Y:S01]  /*0ff0*/  IMAD.MOV.U32 R0, RZ, RZ, 0x1 ;  /* 0x00000001ff007424 */ /* 0x000fe200078e00ff */
[----:B------:R-:W-:Y:S02]  /*1000*/  USHF.L.U32 UR4, UR21, UR18, URZ ;  /* 0x0000001215047299 */ /* 0x000fe4000800063f */
[----:B------:R-:W-:Y:S02]  /*1010*/  ULOP3.LUT UR13, UR22, UR13, URZ, 0xc0, !UPT ;  /* 0x0000000d160d7292 */ /* 0x000fe4000f8ec03f */
[----:B------:R-:W-:Y:S02]  /*1020*/  UIADD3 UR6, -UR5, URZ, URZ ;  /* 0x0000003f05067290 */ /* 0x000fe4000fffe13f */
[----:B------:R-:W-:Y:S02]  /*1030*/  UIMAD UR13, UR4, UR5, UR13 ;  /* 0x00000005040d72a4 */ /* 0x000fe4000f8e020d */
[----:B------:R-:W-:-:S02]  /*1040*/  ULOP3.LUT UR15, UR16, UR15, URZ, 0xc0, !UPT ;  /* 0x0000000f100f7292 */ /* 0x000fc4000f8ec03f */
[----:B------:R-:W-:Y:S01]  /*1050*/  UIMAD UR4, UR6, UR20, UR23 ;  /* 0x00000014060472a4 */ /* 0x000fe2000f8e0217 */
[----:B------:R-:W-:Y:S01]  /*1060*/  ULDC UR5, c[0x0][0x610] ;  /* 0x0001840000057ab9 */ /* 0x000fe20000000800 */
[----:B------:R-:W-:Y:S02]  /*1070*/  UISETP.NE.AND UP0, UPT, UR39, URZ, UPT ;  /* 0x0000003f2700728c */ /* 0x000fe4000bf05270 */
[----:B------:R-:W-:Y:S02]  /*1080*/  UIMAD UR12, UR13, UR5, UR12 ;  /* 0x000000050d0c72a4 */ /* 0x000fe4000f8e020c */
[----:B------:R-:W-:-:S04]  /*1090*/  UIMAD UR4, UR4, UR17, UR15 ;  /* 0x00000011040472a4 */ /* 0x000fc8000f8e020f */
[----:B------:R-:W-:Y:S02]  /*10a0*/  USEL UR40, UR4, UR12, !UP0 ;  /* 0x0000000c04287287 */ /* 0x000fe4000c000000 */
[----:B------:R-:W-:-:S12]  /*10b0*/  USEL UR45, UR12, UR4, !UP0 ;  /* 0x000000040c2d7287 */ /* 0x000fd8000c000000 */
.L_x_9:
[----:B------:R-:W-:-:S08]  /*10c0*/  NOP ;  /* 0x0000000000007918 */ /* 0x000fd00000000000 */
[----:B------:R-:W0:Y:S02]  /*10d0*/  USETMAXREG.TRY_ALLOC.CTAPOOL UP0, 0xe8 ;  /* 0x000000e8000079c8 */ /* 0x000e240008000600 */
[----:B0-----:R-:W-:-:S13]  /*10e0*/  PLOP3.LUT P0, PT, PT, PT, UP0, 0x80, 0x0 ;  /* 0x000000000000781c */ /* 0x001fda0003f0f008 */
[----:B------:R-:W-:Y:S05]  /*10f0*/  @!P0 BRA `(.L_x_9) ;  /* 0xfffffffc00f08947 */ /* 0x000fea000383ffff */
[----:B------:R-:W-:Y:S01]  /*1100*/  ULDC.64 UR4, c[0x0][0x598] ;  /* 0x0001660000047ab9 */ /* 0x000fe20000000a00 */
[----:B------:R-:W-:Y:S01]  /*1110*/  ULDC.64 UR46, c[0x0][0x208] ;  /* 0x00008200002e7ab9 */ /* 0x000fe20000000a00 */
[----:B------:R-:W-:-:S04]  /*1120*/  ISETP.NE.U32.AND P0, PT, RZ, UR4, PT ;  /* 0x00000004ff007c0c */ /* 0x000fc8000bf05070 */
[----:B------:R-:W-:-:S13]  /*1130*/  ISETP.NE.AND.EX P0, PT, RZ, UR5, PT, P0 ;  /* 0x00000005ff007c0c */ /* 0x000fda000bf05300 */
[----:B------:R-:W-:Y:S05]  /*1140*/  @!P0 BRA `(.L_x_12) ;  /* 0x00000000001c8947 */ /* 0x000fea0003800000 */
[----:B------:R-:W0:Y:S02]  /*1150*/  LDC.64 R4, c[0x0][0x598] ;  /* 0x00016600ff047b82 */ /* 0x000e240000000a00 */
[----:B0-----:R-:W2:Y:S02]  /*1160*/  LDG.E.64 R4, desc[UR46][R4.64] ;  /* 0x0000002e04047981 */ /* 0x001ea4000c1e1b00 */
[----:B--2---:R-:W-:-:S04]  /*1170*/  ISETP.NE.U32.AND P0, PT, R4, RZ, PT ;  /* 0x000000ff0400720c */ /* 0x004fc80003f05070 */
[----:B------:R-:W-:-:S13]  /*1180*/  ISETP.NE.AND.EX P0, PT, R5, RZ, PT, P0 ;  /* 0x000000ff0500720c */ /* 0x000fda0003f05300 */
[----:B------:R-:W-:Y:S05]  /*1190*/  @!P0 BRA `(.L_x_12) ;  /* 0x0000000000088947 */ /* 0x000fea0003800000 */
[----:B------:R0:W5:Y:S01]  /*11a0*/  LD.E R22, desc[UR46][R4.64] ;  /* 0x0000002e04167980 */ /* 0x000162000c101900 */
[----:B------:R-:W-:Y:S05]  /*11b0*/  BRA `(.L_x_13) ;  /* 0x0000000000247947 */ /* 0x000fea0003800000 */
.L_x_12:
[----:B------:R-:W-:Y:S02]  /*11c0*/  ULDC.64 UR4, c[0x0][0x588] ;  /* 0x0001620000047ab9 */ /* 0x000fe40000000a00 */
[----:B------:R-:W-:-:S04]  /*11d0*/  ISETP.NE.U32.AND P0, PT, RZ, UR4, PT ;  /* 0x00000004ff007c0c */ /* 0x000fc8000bf05070 */
[----:B------:R-:W-:-:S13]  /*11e0*/  ISETP.NE.AND.EX P0, PT, RZ, UR5, PT, P0 ;  /* 0x00000005ff007c0c */ /* 0x000fda000bf05300 */
[----:B------:R-:W-:Y:S05]  /*11f0*/  @!P0 BRA `(.L_x_14) ;  /* 0x00000000000c8947 */ /* 0x000fea0003800000 */
[----:B------:R-:W0:Y:S02]  /*1200*/  LDC.64 R22, c[0x0][0x588] ;  /* 0x00016200ff167b82 */ /* 0x000e240000000a00 */
[----:B0-----:R1:W5:Y:S01]  /*1210*/  LDG.E R22, desc[UR46][R22.64] ;  /* 0x0000002e16167981 */ /* 0x001362000c1e1900 */
[----:B------:R-:W-:Y:S05]  /*1220*/  BRA `(.L_x_13) ;  /* 0x0000000000087947 */ /* 0x000fea0003800000 */
.L_x_14:
[----:B------:R-:W-:Y:S02]  /*1230*/  ULDC UR4, c[0x0][0x580] ;  /* 0x0001600000047ab9 */ /* 0x000fe40000000800 */
[----:B------:R-:W-:-:S07]  /*1240*/  IMAD.U32 R22, RZ, RZ, UR4 ;  /* 0x00000004ff167e24 */ /* 0x000fce000f8e00ff */
.L_x_13:
[----:B------:R-:W-:Y:S02]  /*1250*/  ULDC.64 UR4, c[0x0][0x5a0] ;  /* 0x0001680000047ab9 */ /* 0x000fe40000000a00 */
[----:B------:R-:W-:-:S04]  /*1260*/  ISETP.NE.U32.AND P0, PT, RZ, UR4, PT ;  /* 0x00000004ff007c0c */ /* 0x000fc8000bf05070 */
[----:B------:R-:W-:-:S13]  /*1270*/  ISETP.NE.AND.EX P0, PT, RZ, UR5, PT, P0 ;  /* 0x00000005ff007c0c */ /* 0x000fda000bf05300 */
[----:B------:R-:W-:Y:S05]  /*1280*/  @!P0 BRA `(.L_x_15) ;  /* 0x00000000001c8947 */ /* 0x000fea0003800000 */
[----:B0-----:R-:W0:Y:S02]  /*1290*/  LDC.64 R4, c[0x0][0x5a0] ;  /* 0x00016800ff047b82 */ /* 0x001e240000000a00 */
[----:B0-----:R-:W2:Y:S02]  /*12a0*/  LDG.E.64 R4, desc[UR46][R4.64] ;  /* 0x0000002e04047981 */ /* 0x001ea4000c1e1b00 */
[----:B--2---:R-:W-:-:S04]  /*12b0*/  ISETP.NE.U32.AND P0, PT, R4, RZ, PT ;  /* 0x000000ff0400720c */ /* 0x004fc80003f05070 */
[----:B------:R-:W-:-:S13]  /*12c0*/  ISETP.NE.AND.EX P0, PT, R5, RZ, PT, P0 ;  /* 0x000000ff0500720c */ /* 0x000fda0003f05300 */
[----:B------:R-:W-:Y:S05]  /*12d0*/  @!P0 BRA `(.L_x_15) ;  /* 0x0000000000088947 */ /* 0x000fea0003800000 */
[----:B-1----:R0:W5:Y:S01]  /*12e0*/  LD.E R23, desc[UR46][R4.64] ;  /* 0x0000002e04177980 */ /* 0x002162000c101900 */
[----:B------:R-:W-:Y:S05]  /*12f0*/  BRA `(.L_x_16) ;  /* 0x0000000000247947 */ /* 0x000fea0003800000 */
.L_x_15:
[----:B------:R-:W-:Y:S02]  /*1300*/  ULDC.64 UR4, c[0x0][0x590] ;  /* 0x0001640000047ab9 */ /* 0x000fe40000000a00 */
[----:B------:R-:W-:-:S04]  /*1310*/  ISETP.NE.U32.AND P0, PT, RZ, UR4, PT ;  /* 0x00000004ff007c0c */ /* 0x000fc8000bf05070 */
[----:B------:R-:W-:-:S13]  /*1320*/  ISETP.NE.AND.EX P0, PT, RZ, UR5, PT, P0 ;  /* 0x00000005ff007c0c */ /* 0x000fda000bf05300 */
[----:B------:R-:W-:Y:S05]  /*1330*/  @!P0 BRA `(.L_x_17) ;  /* 0x00000000000c8947 */ /* 0x000fea0003800000 */
[----:B0-----:R-:W1:Y:S02]  /*1340*/  LDC.64 R4, c[0x0][0x590] ;  /* 0x00016400ff047b82 */ /* 0x001e640000000a00 */
[----:B-1----:R1:W5:Y:S01]  /*1350*/  LDG.E R23, desc[UR46][R4.64] ;  /* 0x0000002e04177981 */ /* 0x002362000c1e1900 */
[----:B------:R-:W-:Y:S05]  /*1360*/  BRA `(.L_x_16) ;  /* 0x0000000000087947 */ /* 0x000fea0003800000 */
.L_x_17:
[----:B------:R-:W-:Y:S02]  /*1370*/  ULDC UR4, c[0x0][0x584] ;  /* 0x0001610000047ab9 */ /* 0x000fe40000000800 */
[----:B-1----:R-:W-:-:S07]  /*1380*/  IMAD.U32 R23, RZ, RZ, UR4 ;  /* 0x00000004ff177e24 */ /* 0x002fce000f8e00ff */
.L_x_16:
[----:B------:R-:W-:-:S13]  /*1390*/  LOP3.LUT P0, RZ, R0, 0xff, RZ, 0xc0, !PT ;  /* 0x000000ff00ff7812 */ /* 0x000fda000780c0ff */
[----:B------:R-:W-:Y:S05]  /*13a0*/  @!P0 EXIT ;  /* 0x000000000000894d */ /* 0x000fea0003800000 */
[----:B------:R-:W-:Y:S01]  /*13b0*/  ULDC UR4, c[0x0][0x28c] ;  /* 0x0000a30000047ab9 */ /* 0x000fe20000000800 */
[----:B------:R-:W-:Y:S02]  /*13c0*/  ULOP3.LUT UR42, UR38, 0x1, URZ, 0xfc, !UPT ;  /* 0x00000001262a7892 */ /* 0x000fe4000f8efc3f */
[----:B------:R-:W-:Y:S01]  /*13d0*/  UIADD3 UR4, UR4, 0x1f, URZ ;  /* 0x0000001f04047890 */ /* 0x000fe2000fffe03f */
[----:B------:R-:W-:Y:S01]  /*13e0*/  UMOV UR36, URZ ;  /* 0x0000003f00247c82 */ /* 0x000fe20008000000 */
[----:B------:R-:W-:Y:S02]  /*13f0*/  UMOV UR37, URZ ;  /* 0x0000003f00257c82 */ /* 0x000fe40008000000 */
[----:B------:R-:W-:-:S04]  /*1400*/  USHF.R.S32.HI UR5, URZ, 0x1f, UR4 ;  /* 0x0000001f3f057899 */ /* 0x000fc80008011404 */
[----:B------:R-:W-:-:S04]  /*1410*/  ULEA.HI UR5, UR5, UR4, URZ, 0x5 ;  /* 0x0000000405057291 */ /* 0x000fc8000f8f283f */
[----:B------:R-:W-:-:S12]  /*1420*/  USHF.R.S32.HI UR43, URZ, 0x5, UR5 ;  /* 0x000000053f2b7899 */ /* 0x000fd80008011405 */
.L_x_353:
[----:B------:R-:W-:Y:S01]  /*1430*/  LOP3.LUT R0, R2, 0x80, RZ, 0xc0, !PT ;  /* 0x0000008002007812 */ /* 0x000fe200078ec0ff */
[----:B------:R-:W2:Y:S01]  /*1440*/  S2UR UR6, SR_CgaCtaId ;  /* 0x00000000000679c3 */ /* 0x000ea20000008800 */
[----:B------:R-:W-:Y:S02]  /*1450*/  UMOV UR44, 0x400 ;  /* 0x00000400002c7882 */ /* 0x000fe40000000000 */
[----:B------:R-:W-:-:S06]  /*1460*/  SHF.R.U32.HI R0, RZ, 0x7, R0 ;  /* 0x00000007ff007819 */ /* 0x000fcc0000011600 */
[----:B---3--:R-:W3:Y:S01]  /*1470*/  SHFL.IDX PT, R0, R0, RZ, 0x1f ;  /* 0x00001fff00007589 */ /* 0x008ee200000e0000 */
[----:B--2---:R-:W-:Y:S01]  /*1480*/  ULEA UR44, UR6, UR44, 0x18 ;  /* 0x0000002c062c7291 */ /* 0x004fe2000f8ec03f */
[----:B---3--:R-:W-:-:S13]  /*1490*/  R2UR UR4, R0 ;  /* 0x00000000000472ca */ /* 0x008fda00000e0000 */
[----:B------:R-:W-:-:S04]  /*14a0*/  ULEA.HI UR5, UR4, UR4, URZ, 0x1 ;  /* 0x0000000404057291 */ /* 0x000fc8000f8f083f */
[----:B------:R-:W-:-:S04]  /*14b0*/  ULOP3.LUT UR5, UR5, 0xffffe, URZ, 0xc0, !UPT ;  /* 0x000ffffe05057892 */ /* 0x000fc8000f8ec03f */
[----:B------:R-:W-:-:S03]  /*14c0*/  UIADD3 UR5, UR4, -UR5, URZ ;  /* 0x8000000504057290 */ /* 0x000fc6000fffe03f */
[----:B------:R-:W-:Y:S01]  /*14d0*/  ULDC UR4, c[0x0][0x28c] ;  /* 0x0000a30000047ab9 */ /* 0x000fe20000000800 */
[----:B------:R-:W-:Y:S01]  /*14e0*/  ULEA UR5, UR5, UR44, 0xc ;  /* 0x0000002c05057291 */ /* 0x000fe2000f8e603f */
[----:B------:R-:W-:-:S03]  /*14f0*/  ISETP.LT.AND P0, PT, RZ, UR4, PT ;  /* 0x00000004ff007c0c */ /* 0x000fc6000bf01270 */
[----:B------:R-:W-:-:S04]  /*1500*/  UIADD3 UR5, UR5, 0x180, URZ ;  /* 0x0000018005057890 */ /* 0x000fc8000fffe03f */
[----:B------:R-:W-:-:S04]  /*1510*/  USHF.R.U32.HI UR5, URZ, 0x4, UR5 ;  /* 0x000000043f057899 */ /* 0x000fc80008011605 */
[----:B------:R-:W-:Y:S02]  /*1520*/  ULOP3.LUT UR48, UR5, 0x3fff, URZ, 0xc0, !UPT ;  /* 0x00003fff05307892 */ /* 0x000fe4000f8ec03f */
[----:B01--45:R-:W-:Y:S10]  /*1530*/  @P0 BRA `(.L_x_18) ;  /* 0x0000000000400947 */ /* 0x033ff40003800000 */
[----:B------:R-:W-:Y:S01]  /*1540*/  MOV R0, 0x0 ;  /* 0x0000000000007802 */ /* 0x000fe20000000f00 */
[----:B------:R-:W-:Y:S01]  /*1550*/  ULDC.64 UR4, c[0x4][0x68] ;  /* 0x01001a0000047ab9 */ /* 0x000fe20000000a00 */
[----:B------:R-:W-:Y:S01]  /*1560*/  ULDC.64 UR6, c[0x4][0x8] ;  /* 0x0100020000067ab9 */ /* 0x000fe20000000a00 */
[----:B01----:R-:W-:Y:S01]  /*1570*/  IMAD.U32 R4, RZ, RZ, UR4 ;  /* 0x00000004ff047e24 */ /* 0x003fe2000f8e00ff */
[----:B------:R0:W1:Y:S01]  /*1580*/  LDC.64 R14, c[0x4][R0] ;  /* 0x01000000000e7b82 */ /* 0x0000620000000a00 */
[----:B------:R-:W-:Y:S01]  /*1590*/  IMAD.U32 R5, RZ, RZ, UR5 ;  /* 0x00000005ff057e24 */ /* 0x000fe2000f8e00ff */
[----:B------:R-:W-:Y:S01]  /*15a0*/  ULDC.64 UR4, c[0x4][0x70] ;  /* 0x01001c0000047ab9 */ /* 0x000fe20000000a00 */
[----:B------:R-:W-:Y:S02]  /*15b0*/  IMAD.U32 R10, RZ, RZ, UR6 ;  /* 0x00000006ff0a7e24 */ /* 0x000fe4000f8e00ff */
[----:B------:R-:W-:Y:S02]  /*15c0*/  IMAD.U32 R6, RZ, RZ, UR4 ;  /* 0x00000004ff067e24 */ /* 0x000fe4000f8e00ff */
[----:B------:R-:W-:-:S02]  /*15d0*/  IMAD.U32 R7, RZ, RZ, UR5 ;  /* 0x00000005ff077e24 */ /* 0x000fc4000f8e00ff */
[----:B------:R-:W-:Y:S02]  /*15e0*/  IMAD.U32 R11, RZ, RZ, UR7 ;  /* 0x00000007ff0b7e24 */ /* 0x000fe4000f8e00ff */
[----:B------:R-:W-:Y:S02]  /*15f0*/  IMAD.MOV.U32 R8, RZ, RZ, 0x1e1 ;  /* 0x000001e1ff087424 */ /* 0x000fe400078e00ff */
[----:B------:R-:W-:Y:S02]  /*1600*/  IMAD.MOV.U32 R12, RZ, RZ, 0x1 ;  /* 0x00000001ff0c7424 */ /* 0x000fe400078e00ff */
[----:B0-----:R-:W-:-:S07]  /*1610*/  IMAD.MOV.U32 R13, RZ, RZ, RZ ;  /* 0x000000ffff0d7224 */ /* 0x001fce00078e00ff */
[----:B------:R-:W-:-:S07]  /*1620*/  LEPC R20, `(.L_x_18) ;  /* 0x000000001014794e */ /* 0x000fce0000000000 */
[----:B-1---5:R-:W-:Y:S05]  /*1630*/  CALL.ABS.NOINC R14 ;  /* 0x000000000e007343 */ /* 0x022fea0003c00000 */
.L_x_18:
[----:B------:R-:W-:-:S05]  /*1640*/  IMAD.U32 R0, RZ, RZ, UR42 ;  /* 0x0000002aff007e24 */ /* 0x000fca000f8e00ff */
[----:B------:R-:W-:-:S13]  /*1650*/  ISETP.NE.AND P0, PT, R0, 0x3, PT ;  /* 0x000000030000780c */ /* 0x000fda0003f05270 */
[----:B------:R-:W-:Y:S05]  /*1660*/  @!P0 BRA `(.L_x_19) ;  /* 0x0000000000048947 */ /* 0x000fea0003800000 */
[----:B------:R-:W-:Y:S01]  /*1670*/  BPT.TRAP 0x1 ;  /* 0x000000040000795c */ /* 0x000fe20000300000 */
.L_x_19:
[----:B------:R-:W-:Y:S02]  /*1680*/  IMAD.U32 R3, RZ, RZ, UR37 ;  /* 0x00000025ff037e24 */ /* 0x000fe4000f8e00ff */
[----:B------:R-:W-:-:S03]  /*1690*/  IMAD.U32 R0, RZ, RZ, UR36 ;  /* 0x00000024ff007e24 */ /* 0x000fc6000f8e00ff */
[----:B------:R-:W-:Y:S02]  /*16a0*/  LEA R3, R3, UR44, 0x3 ;  /* 0x0000002c03037c11 */ /* 0x000fe4000f8e18ff */
[----:B------:R-:W-:-:S04]  /*16b0*/  SHF.L.U32 R0, R0, 0x1f, RZ ;  /* 0x0000001f00007819 */ /* 0x000fc800000006ff */
[----:B------:R2:W3:Y:S01]  /*16c0*/  SYNCS.PHASECHK.TRANS64.TRYWAIT P1, [R3+URZ], R0 ;  /* 0x00000000030075a7 */ /* 0x0004e2000802017f */
[----:B------:R-:W-:Y:S05]  /*16d0*/  @!P0 BRA `(.L_x_20) ;  /* 0x0000000000048947 */ /* 0x000fea0003800000 */
[----:B------:R-:W-:Y:S01]  /*16e0*/  BPT.TRAP 0x1 ;  /* 0x000000040000795c */ /* 0x000fe20000300000 */
.L_x_20:
[----:B---3--:R-:W-:Y:S05]  /*16f0*/  @P1 BRA `(.L_x_21) ;  /* 0x0000000000081947 */ /* 0x008fea0003800000 */
[----:B------:R-:W3:Y:S02]  /*1700*/  SYNCS.PHASECHK.TRANS64.TRYWAIT P1, [R3+URZ], R0 ;  /* 0x00000000030075a7 */ /* 0x000ee4000802017f */
[----:B---3--:R-:W-:Y:S05]  /*1710*/  @!P1 BRA `(.L_x_22) ;  /* 0x000000d000e89947 */ /* 0x008fea0003800000 */
.L_x_21:
[----:B------:R-:W-:-:S04]  /*1720*/  UISETP.LT.AND UP0, UPT, UR43, 0x1, UPT ;  /* 0x000000012b00788c */ /* 0x000fc8000bf01270 */
[----:B------:R-:W-:-:S06]  /*1730*/  USEL UR4, UR43, 0x1, UP0 ;  /* 0x000000012b047887 */ /* 0x000fcc0008000000 */
[----:B--23--:R-:W-:Y:S01]  /*1740*/  IMAD.U32 R0, RZ, RZ, UR4 ;  /* 0x00000004ff007e24 */ /* 0x00cfe2000f8e00ff */
[----:B------:R-:W-:Y:S05]  /*1750*/  WARPSYNC.ALL ;  /* 0x0000000000007948 */ /* 0x000fea0003800000 */
[----:B------:R-:W-:-:S04]  /*1760*/  IADD3 R0, -R0, UR43, RZ ;  /* 0x0000002b00007c10 */ /* 0x000fc8000fffe1ff */
[----:B------:R-:W-:Y:S01]  /*1770*/  ISETP.GE.AND P1, PT, R0, 0x1, PT ;  /* 0x000000010000780c */ /* 0x000fe20003f26270 */
[----:B------:R-:W-:Y:S01]  /*1780*/  UIADD3 UR4, UR44, 0x20180, URZ ;  /* 0x000201802c047890 */ /* 0x000fe2000fffe03f */
[----:B------:R-:W-:Y:S01]  /*1790*/  WARPGROUP.ARRIVE ;  /* 0x00000000000079c5 */ /* 0x000fe20000000000 */
[----:B------:R-:W-:Y:S02]  /*17a0*/  ULOP3.LUT UR24, UR48, 0x10000, URZ, 0xfc, !UPT ;  /* 0x0001000030187892 */ /* 0x000fe4000f8efc3f */
[----:B------:R-:W-:Y:S02]  /*17b0*/  USHF.R.U32.HI UR4, URZ, 0x4, UR4 ;  /* 0x000000043f047899 */ /* 0x000fe40008011604 */
[----:B------:R-:W-:Y:S02]  /*17c0*/  ULEA UR26, UR37, UR24, 0xa ;  /* 0x00000018251a7291 */ /* 0x000fe4000f8e503f */
[----:B------:R-:W-:Y:S01]  /*17d0*/  ULOP3.LUT UR4, UR4, 0x3fff, URZ, 0xc0, !UPT ;  /* 0x00003fff04047892 */ /* 0x000fe2000f8ec03f */
[----:B------:R-:W-:Y:S01]  /*17e0*/  UMOV UR5, 0x80000020 ;  /* 0x8000002000057882 */ /* 0x000fe20000000000 */
[----:B------:R-:W-:-:S02]  /*17f0*/  UMOV UR7, 0x80000020 ;  /* 0x8000002000077882 */ /* 0x000fc40000000000 */
[----:B------:R-:W-:Y:S01]  /*1800*/  ULOP3.LUT UR25, UR4, 0x10000, URZ, 0xfc, !UPT ;  /* 0x0001000004197892 */ /* 0x000fe2000f8efc3f */
[----:B------:R-:W-:Y:S02]  /*1810*/  UMOV UR9, UR5 ;  /* 0x0000000500097c82 */ /* 0x000fe40008000000 */
[----:B------:R-:W-:Y:S01]  /*1820*/  UMOV UR4, UR26 ;  /* 0x0000001a00047c82 */ /* 0x000fe20008000000 */
[----:B------:R-:W-:Y:S01]  /*1830*/  UIMAD UR27, UR37, 0x280, UR25 ;  /* 0x00000280251b78a4 */ /* 0x000fe2000f8e0219 */
[----:B------:R-:W-:Y:S01]  /*1840*/  UMOV UR8, UR4 ;  /* 0x0000000400087c82 */ /* 0x000fe20008000000 */
[----:B------:R-:W-:Y:S02]  /*1850*/  UMOV UR11, 0x80000020 ;  /* 0x80000020000b7882 */ /* 0x000fe40000000000 */
[----:B------:R-:W-:Y:S02]  /*1860*/  UIADD3 UR10, UR27, 0x80, URZ ;  /* 0x000000801b0a7890 */ /* 0x000fe4000fffe03f */
[----:B------:R-:W-:-:S02]  /*1870*/  UIADD3 UR14, UR27, 0x100, URZ ;  /* 0x000001001b0e7890 */ /* 0x000fc4000fffe03f */
[----:B------:R-:W-:Y:S01]  /*1880*/  UMOV UR6, UR27 ;  /* 0x0000001b00067c82 */ /* 0x000fe20008000000 */
[----:B------:R-:W-:Y:S01]  /*1890*/  UMOV UR12, UR4 ;  /* 0x00000004000c7c82 */ /* 0x000fe20008000000 */
[----:B------:R-:W-:Y:S01]  /*18a0*/  HGMMA.64x32x16.F32.BF16 R168, gdesc[UR4], RZ, !UPT, gsb0 ;  /* 0x0060000004a879f0 */ /* 0x000fe2000c0018ff */
[----:B------:R-:W-:Y:S01]  /*18b0*/  UMOV UR13, UR5 ;  /* 0x00000005000d7c82 */ /* 0x000fe20008000000 */
[----:B------:R-:W-:Y:S01]  /*18c0*/  UMOV UR15, 0x80000020 ;  /* 0x80000020000f7882 */ /* 0x000fe20000000000 */
[----:B------:R-:W-:Y:S01]  /*18d0*/  UIADD3 UR18, UR27, 0x180, URZ ;  /* 0x000001801b127890 */ /* 0x000fe2000fffe03f */
[----:B------:R-:W-:Y:S01]  /*18e0*/  UMOV UR16, UR4 ;  /* 0x0000000400107c82 */ /* 0x000fe20008000000 */
[----:B------:R-:W-:Y:S01]  /*18f0*/  UMOV UR17, UR5 ;  /* 0x0000000500117c82 */ /* 0x000fe20008000000 */
[----:B------:R-:W-:Y:S01]  /*1900*/  UMOV UR19, 0x80000020 ;  /* 0x8000002000137882 */ /* 0x000fe20000000000 */
[----:B------:R-:W-:Y:S01]  /*1910*/  UIADD3 UR22, UR27, 0x200, URZ ;  /* 0x000002001b167890 */ /* 0x000fe2000fffe03f */
[----:B------:R-:W-:Y:S01]  /*1920*/  UMOV UR20, UR4 ;  /* 0x0000000400147c82 */ /* 0x000fe20008000000 */
[----:B------:R-:W-:Y:S01]  /*1930*/  UMOV UR21, UR5 ;  /* 0x0000000500157c82 */ /* 0x000fe20008000000 */
[----:B------:R-:W-:Y:S01]  /*1940*/  UMOV UR23, 0x80000020 ;  /* 0x8000002000177882 */ /* 0x000fe20000000000 */
[----:B------:R-:W-:Y:S01]  /*1950*/  UIADD3 UR4, UR26, 0x2, URZ ;  /* 0x000000021a047890 */ /* 0x000fe2000fffe03f */
[----:B------:R-:W-:Y:S01]  /*1960*/  UMOV UR5, 0x80000020 ;  /* 0x8000002000057882 */ /* 0x000fe20000000000 */
[----:B------:R-:W-:-:S02]  /*1970*/  WARPGROUP.DEPBAR.LE gsb0, 0x0 ;  /* 0x00008000000079c5 */ /* 0x000fc40000010000 */
[----:B------:R-:W-:-:S06]  /*1980*/  WARPGROUP.ARRIVE ;  /* 0x00000000000079c5 */ /* 0x000fcc0000000000 */
[----:B------:R-:W-:Y:S01]  /*1990*/  HGMMA.64x32x16.F32.BF16 R136, gdesc[UR8], RZ, !UPT, gsb0 ;  /* 0x00600000088879f0 */ /* 0x000fe2000c0018ff */
[----:B------:R-:W-:Y:S02]  /*19a0*/  UIADD3 UR8, UR26, 0x200, URZ ;  /* 0x000002001a087890 */ /* 0x000fe4000fffe03f */
[----:B------:R-:W-:Y:S01]  /*19b0*/  UIADD3 UR26, UR26, 0x202, URZ ;  /* 0x000002021a1a7890 */ /* 0x000fe2000fffe03f */
[----:B------:R-:W-:Y:S02]  /*19c0*/  WARPGROUP.DEPBAR.LE gsb0, 0x0 ;  /* 0x00008000000079c5 */ /* 0x000fe40000010000 */
[----:B------:R-:W-:-:S06]  /*19d0*/  WARPGROUP.ARRIVE ;  /* 0x00000000000079c5 */ /* 0x000fcc0000000000 */
[----:B------:R-:W-:Y:S03]  /*19e0*/  HGMMA.64x32x16.F32.BF16 R104, gdesc[UR12], RZ, !UPT, gsb0 ;  /* 0x006000000c6879f0 */ /* 0x000fe6000c0018ff */
[----:B------:R-:W-:Y:S02]  /*19f0*/  WARPGROUP.DEPBAR.LE gsb0, 0x0 ;  /* 0x00008000000079c5 */ /* 0x000fe40000010000 */
[----:B------:R-:W-:-:S06]  /*1a00*/  WARPGROUP.ARRIVE ;  /* 0x00000000000079c5 */ /* 0x000fcc0000000000 */
[----:B------:R-:W-:Y:S03]  /*1a10*/  HGMMA.64x32x16.F32.BF16 R72, gdesc[UR16], RZ, !UPT, gsb0 ;  /* 0x00600000104879f0 */ /* 0x000fe6000c0018ff */
[----:B------:R-:W-:Y:S02]  /*1a20*/  WARPGROUP.DEPBAR.LE gsb0, 0x0 ;  /* 0x00008000000079c5 */ /* 0x000fe40000010000 */
[----:B------:R-:W-:-:S06]  /*1a30*/  WARPGROUP.ARRIVE ;  /* 0x00000000000079c5 */ /* 0x000fcc0000000000 */
[----:B------:R-:W-:Y:S01]  /*1a40*/  HGMMA.64x32x16.F32.BF16 R40, gdesc[UR20], RZ, !UPT, gsb0 ;  /* 0x00600000142879f0 */ /* 0x000fe2000c0018ff */
[----:B------:R-:W-:Y:S01]  /*1a50*/  UMOV UR20, UR8 ;  /* 0x0000000800147c82 */ /* 0x000fe20008000000 */
[----:B------:R-:W-:Y:S01]  /*1a60*/  UMOV UR21, 0x80000020 ;  /* 0x8000002000157882 */ /* 0x000fe20000000000 */
[----:B------:R-:W-:Y:S01]  /*1a70*/  UMOV UR16, UR20 ;  /* 0x0000001400107c82 */ /* 0x000fe20008000000 */
[----:B------:R-:W-:Y:S01]  /*1a80*/  UMOV UR17, UR21 ;  /* 0x0000001500117c82 */ /* 0x000fe20008000000 */
[----:B------:R-:W-:Y:S01]  /*1a90*/  UMOV UR12, UR20 ;  /* 0x00000014000c7c82 */ /* 0x000fe20008000000 */
[----:B------:R-:W-:Y:S01]  /*1aa0*/  UMOV UR13, UR21 ;  /* 0x00000015000d7c82 */ /* 0x000fe20008000000 */
[----:B------:R-:W-:Y:S01]  /*1ab0*/  UMOV UR8, UR20 ;  /* 0x0000001400087c82 */ /* 0x000fe20008000000 */
[----:B------:R-:W-:Y:S01]  /*1ac0*/  UMOV UR9, UR21 ;  /* 0x0000001500097c82 */ /* 0x000fe20008000000 */
[----:B------:R-:W-:Y:S02]  /*1ad0*/  WARPGROUP.DEPBAR.LE gsb0, 0x0 ;  /* 0x00008000000079c5 */ /* 0x000fe40000010000 */
[----:B------:R-:W-:-:S06]  /*1ae0*/  WARPGROUP.ARRIVE ;  /* 0x00000000000079c5 */ /* 0x000fcc0000000000 */
[----:B------:R-:W-:Y:S01]  /*1af0*/  HGMMA.64x32x16.F32.BF16 R24, gdesc[UR20], RZ, !UPT, gsb0 ;  /* 0x00600000141879f0 */ /* 0x000fe2000c0018ff */
[----:B------:R-:W-:Y:S01]  /*1b00*/  UMOV UR22, UR6 ;  /* 0x0000000600167c82 */ /* 0x000fe20008000000 */
[----:B------:R-:W-:Y:S01]  /*1b10*/  UMOV UR23, UR7 ;  /* 0x0000000700177c82 */ /* 0x000fe20008000000 */
[----:B------:R-:W-:Y:S01]  /*1b20*/  UIADD3 UR6, UR27, 0x2, URZ ;  /* 0x000000021b067890 */ /* 0x000fe2000fffe03f */
[----:B------:R-:W-:Y:S01]  /*1b30*/  UMOV UR7, 0x80000020 ;  /* 0x8000002000077882 */ /* 0x000fe20000000000 */
[----:B------:R-:W-:Y:S02]  /*1b40*/  WARPGROUP.DEPBAR.LE gsb0, 0x0 ;  /* 0x00008000000079c5 */ /* 0x000fe40000010000 */
[----:B------:R-:W-:-:S06]  /*1b50*/  WARPGROUP.ARRIVE ;  /* 0x00000000000079c5 */ /* 0x000fcc0000000000 */
[----:B------:R-:W-:Y:S01]  /*1b60*/  HGMMA.64x32x16.F32.BF16 R56, gdesc[UR16], RZ, !UPT, gsb0 ;  /* 0x00600000103879f0 */ /* 0x000fe2000c0018ff */
[----:B------:R-:W-:Y:S01]  /*1b70*/  UIADD3 UR18, UR27, 0x182, URZ ;  /* 0x000001821b127890 */ /* 0x000fe2000fffe03f */
[----:B------:R-:W-:Y:S01]  /*1b80*/  UMOV UR16, UR4 ;  /* 0x0000000400107c82 */ /* 0x000fe20008000000 */
[----:B------:R-:W-:Y:S01]  /*1b90*/  UMOV UR17, UR5 ;  /* 0x0000000500117c82 */ /* 0x000fe20008000000 */
        /* <DEDUP_REMOVED lines=24> */
[----:B------:R-:W-:Y:S03]  /*1d20*/  HGMMA.64x32x16.F32.BF16 R168, gdesc[UR4], R168, gsb0 ;  /* 0x0060000004a879f0 */ /* 0x000fe600080018a8 */
        /* <DEDUP_REMOVED lines=11> */
[----:B------:R-:W-:Y:S01]  /*1de0*/  HGMMA.64x32x16.F32.BF16 R40, gdesc[UR20], R40, gsb0 ;  /* 0x00600000142879f0 */ /* 0x000fe20008001828 */
        /* <DEDUP_REMOVED lines=8> */
[----:B------:R-:W-:Y:S01]  /*1e70*/  UMOV UR4, UR20 ;  /* 0x0000001400047c82 */ /* 0x000fe20008000000 */
[----:B------:R-:W-:Y:S01]  /*1e80*/  UMOV UR5, UR21 ;  /* 0x0000001500057c82 */ /* 0x000fe20008000000 */
[----:B------:R-:W-:-:S02]  /*1e90*/  WARPGROUP.DEPBAR.LE gsb0, 0x0 ;  /* 0x00008000000079c5 */ /* 0x000fc40000010000 */
        /* <DEDUP_REMOVED lines=15> */
[----:B------:R-:W-:Y:S05]  /*1f90*/  @!P1 BRA `(.L_x_23) ;  /* 0x0000000800949947 */ /* 0x000fea0003800000 */
[----:B------:R-:W-:Y:S01]  /*1fa0*/  UIADD3 UR27, UR37, 0x1, URZ ;  /* 0x00000001251b7890 */ /* 0x000fe2000fffe03f */
[----:B------:R-:W-:Y:S01]  /*1fb0*/  IMAD.MOV.U32 R3, RZ, RZ, R0 ;  /* 0x000000ffff037224 */ /* 0x000fe200078e0000 */
[----:B------:R-:W-:Y:S02]  /*1fc0*/  UMOV UR26, UR37 ;  /* 0x00000025001a7c82 */ /* 0x000fe40008000000 */
[----:B------:R-:W-:-:S04]  /*1fd0*/  UISETP.NE.AND UP0, UPT, UR27, 0x8, UPT ;  /* 0x000000081b00788c */ /* 0x000fc8000bf05270 */
[----:B------:R-:W-:Y:S02]  /*1fe0*/  USEL UR4, URZ, 0x1, UP0 ;  /* 0x000000013f047887 */ /* 0x000fe40008000000 */
[----:B------:R-:W-:Y:S02]  /*1ff0*/  USEL UR27, UR27, URZ, UP0 ;  /* 0x0000003f1b1b7287 */ /* 0x000fe40008000000 */
[----:B------:R-:W-:-:S06]  /*2000*/  ULOP3.LUT UR4, UR36, UR4, URZ, 0x3c, !UPT ;  /* 0x0000000424047292 */ /* 0x000fcc000f8e3c3f */
[----:B------:R-:W-:-:S07]  /*2010*/  IMAD.U32 R6, RZ, RZ, UR4 ;  /* 0x00000004ff067e24 */ /* 0x000fce000f8e00ff */
.L_x_30:
[----:B------:R-:W-:Y:S05]  /*2020*/  @!P0 BRA `(.L_x_24) ;  /* 0x0000000000048947 */ /* 0x000fea0003800000 */
[----:B------:R-:W-:Y:S01]  /*2030*/  BPT.TRAP 0x1 ;  /* 0x000000040000795c */ /* 0x000fe20000300000 */
.L_x_24:
[----:B------:R-:W-:Y:S01]  /*2040*/  ULEA UR4, UR27, UR44, 0x3 ;  /* 0x0000002c1b047291 */ /* 0x000fe2000f8e183f */
[----:B01----:R-:W-:-:S08]  /*2050*/  SHF.L.U32 R4, R6, 0x1f, RZ ;  /* 0x0000001f06047819 */ /* 0x003fd000000006ff */
[----:B------:R0:W1:Y:S01]  /*2060*/  SYNCS.PHASECHK.TRANS64.TRYWAIT P1, [UR4], R4 ;  /* 0x00000004ff0075a7 */ /* 0x0000620008020144 */
[----:B------:R-:W-:Y:S05]  /*2070*/  @!P0 BRA `(.L_x_25) ;  /* 0x0000000000048947 */ /* 0x000fea0003800000 */
[----:B------:R-:W-:Y:S01]  /*2080*/  BPT.TRAP 0x1 ;  /* 0x000000040000795c */ /* 0x000fe20000300000 */
.L_x_25:
[----:B-1----:R-:W-:Y:S05]  /*2090*/  @P1 BRA `(.L_x_26) ;  /* 0x0000000000081947 */ /* 0x002fea0003800000 */
[----:B------:R-:W1:Y:S02]  /*20a0*/  SYNCS.PHASECHK.TRANS64.TRYWAIT P1, [UR4], R4 ;  /* 0x00000004ff0075a7 */ /* 0x000e640008020144 */
[----:B-1----:R-:W-:Y:S05]  /*20b0*/  @!P1 BRA `(.L_x_27) ;  /* 0x000000c800949947 */ /* 0x002fea0003800000 */
.L_x_26:
[----:B------:R-:W-:Y:S01]  /*20c0*/  ULEA UR28, UR27, UR24, 0xa ;  /* 0x000000181b1c7291 */ /* 0x000fe2000f8e503f */
[----:B------:R-:W-:Y:S01]  /*20d0*/  WARPGROUP.ARRIVE ;  /* 0x00000000000079c5 */ /* 0x000fe20000000000 */
[----:B------:R-:W-:Y:S01]  /*20e0*/  UIMAD UR29, UR27, 0x280, UR25 ;  /* 0x000002801b1d78a4 */ /* 0x000fe2000f8e0219 */
[----:B------:R-:W-:Y:S01]  /*20f0*/  UMOV UR5, 0x80000020 ;  /* 0x8000002000057882 */ /* 0x000fe20000000000 */
[----:B------:R-:W-:Y:S02]  /*2100*/  UMOV UR7, 0x80000020 ;  /* 0x8000002000077882 */ /* 0x000fe40000000000 */
[----:B------:R-:W-:Y:S01]  /*2110*/  UIADD3 UR10, UR29, 0x80, URZ ;  /* 0x000000801d0a7890 */ /* 0x000fe2000fffe03f */
[----:B------:R-:W-:Y:S02]  /*2120*/  UMOV UR4, UR28 ;  /* 0x0000001c00047c82 */ /* 0x000fe40008000000 */
[----:B------:R-:W-:Y:S01]  /*2130*/  UMOV UR6, UR29 ;  /* 0x0000001d00067c82 */ /* 0x000fe20008000000 */
[----:B------:R-:W-:Y:S01]  /*2140*/  UMOV UR8, UR4 ;  /* 0x0000000400087c82 */ /* 0x000fe20008000000 */
[----:B------:R-:W-:Y:S01]  /*2150*/  HGMMA.64x32x16.F32.BF16 R168, gdesc[UR4], R168, gsb0 ;  /* 0x0060000004a879f0 */ /* 0x000fe200080018a8 */
        /* <DEDUP_REMOVED lines=18> */
[----:B------:R-:W-:Y:S01]  /*2280*/  HGMMA.64x32x16.F32.BF16 R136, gdesc[UR8], R136, gsb0 ;  /* 0x00600000088879f0 */ /* 0x000fe20008001888 */
[----:B------:R-:W-:Y:S02]  /*2290*/  UIADD3 UR8, UR28, 0x200, URZ ;  /* 0x000002001c087890 */ /* 0x000fe4000fffe03f */
[----:B------:R-:W-:Y:S01]  /*22a0*/  UIADD3 UR28, UR28, 0x202, URZ ;  /* 0x000002021c1c7890 */ /* 0x000fe2000fffe03f */
        /* <DEDUP_REMOVED lines=19> */
[----:B------:R-:W-:Y:S01]  /*23e0*/  HGMMA.64x32x16.F32.BF16 R24, gdesc[UR20], R24, gsb0 ;  /* 0x00600000141879f0 */ /* 0x000fe20008001818 */
[----:B------:R-:W-:Y:S01]  /*23f0*/  UMOV UR22, UR6 ;  /* 0x0000000600167c82 */ /* 0x000fe20008000000 */
[----:B------:R-:W-:Y:S01]  /*2400*/  UMOV UR23, UR7 ;  /* 0x0000000700177c82 */ /* 0x000fe20008000000 */
[----:B------:R-:W-:Y:S01]  /*2410*/  UIADD3 UR6, UR29, 0x2, URZ ;  /* 0x000000021d067890 */ /* 0x000fe2000fffe03f */
[----:B------:R-:W-:Y:S01]  /*2420*/  UMOV UR7, 0x80000020 ;  /* 0x8000002000077882 */ /* 0x000fe20000000000 */
[----:B------:R-:W-:Y:S02]  /*2430*/  WARPGROUP.DEPBAR.LE gsb0, 0x0 ;  /* 0x00008000000079c5 */ /* 0x000fe40000010000 */
[----:B------:R-:W-:-:S06]  /*2440*/  WARPGROUP.ARRIVE ;  /* 0x00000000000079c5 */ /* 0x000fcc0000000000 */
[----:B------:R-:W-:Y:S01]  /*2450*/  HGMMA.64x32x16.F32.BF16 R56, gdesc[UR16], R56, gsb0 ;  /* 0x00600000103879f0 */ /* 0x000fe20008001838 */
[----:B------:R-:W-:Y:S01]  /*2460*/  UIADD3 UR18, UR29, 0x182, URZ ;  /* 0x000001821d127890 */ /* 0x000fe2000fffe03f */
[----:B------:R-:W-:Y:S01]  /*2470*/  UMOV UR16, UR4 ;  /* 0x0000000400107c82 */ /* 0x000fe20008000000 */
[----:B------:R-:W-:Y:S01]  /*2480*/  UMOV UR17, UR5 ;  /* 0x0000000500117c82 */ /* 0x000fe20008000000 */
        /* <DEDUP_REMOVED lines=64> */
[----:B------:R-:W-:Y:S01]  /*2890*/  BPT.TRAP 0x1 ;  /* 0x000000040000795c */ /* 0x000fe20000300000 */
.L_x_28:
[----:B------:R-:W-:Y:S01]  /*28a0*/  ISETP.NE.AND P1, PT, R18, RZ, PT ;  /* 0x000000ff1200720c */ /* 0x000fe20003f25270 */
[----:B01----:R-:W-:Y:S01]  /*28b0*/  IMAD.U32 R4, RZ, RZ, UR26 ;  /* 0x0000001aff047e24 */ /* 0x003fe2000f8e00ff */
[----:B------:R-:W-:-:S11]  /*28c0*/  UISETP.GT.U32.AND UP0, UPT, UR38, 0x1, UPT ;  /* 0x000000012600788c */ /* 0x000fd6000bf04070 */
[----:B------:R-:W-:-:S05]  /*28d0*/  @P1 LEA R4, R4, UR44, 0x3 ;  /* 0x0000002c04041c11 */ /* 0x000fca000f8e18ff */
[----:B------:R-:W-:-:S05]  /*28e0*/  @P1 VIADD R4, R4, 0x40 ;  /* 0x0000004004041836 */ /* 0x000fca0000000000 */
[----:B------:R-:W-:-:S04]  /*28f0*/  @P1 PRMT R4, R19, 0x654, R4 ;  /* 0x0000065413041816 */ /* 0x000fc80000000004 */
[----:B------:R0:W-:Y:S01]  /*2900*/  @P1 SYNCS.ARRIVE.TRANS64.RED.A1T0 RZ, [R4+URZ], RZ ;  /* 0x000000ff04ff19a7 */ /* 0x0001e2000810043f */
[----:B------:R-:W-:-:S13]  /*2910*/  PLOP3.LUT P1, PT, PT, PT, UP0, 0x80, 0x0 ;  /* 0x000000000000781c */ /* 0x000fda0003f2f008 */
[----:B0-----:R-:W-:Y:S05]  /*2920*/  @P1 BRA `(.L_x_29) ;  /* 0x0000000000041947 */ /* 0x001fea0003800000 */
[----:B------:R-:W-:Y:S01]  /*2930*/  BPT.TRAP 0x1 ;  /* 0x000000040000795c */ /* 0x000fe20000300000 */
.L_x_29:
[----:B------:R-:W-:Y:S01]  /*2940*/  UIADD3 UR27, UR27, 0x1, URZ ;  /* 0x000000011b1b7890 */ /* 0x000fe2000fffe03f */
[C---:B------:R-:W-:Y:S01]  /*2950*/  ISETP.GT.AND P1, PT, R3.reuse, 0x1, PT ;  /* 0x000000010300780c */ /* 0x040fe20003f24270 */
[----:B------:R-:W-:Y:S01]  /*2960*/  UIADD3 UR26, UR26, 0x1, URZ ;  /* 0x000000011a1a7890 */ /* 0x000fe2000fffe03f */
[----:B------:R-:W-:Y:S01]  /*2970*/  VIADD R3, R3, 0xffffffff ;  /* 0xffffffff03037836 */ /* 0x000fe20000000000 */
[----:B------:R-:W-:Y:S02]  /*2980*/  UISETP.NE.AND UP0, UPT, UR27, 0x8, UPT ;  /* 0x000000081b00788c */ /* 0x000fe4000bf05270 */
[----:B------:R-:W-:Y:S02]  /*2990*/  UISETP.NE.AND UP1, UPT, UR26, 0x8, UPT ;  /* 0x000000081a00788c */ /* 0x000fe4000bf25270 */
[----:B------:R-:W-:Y:S02]  /*29a0*/  USEL UR4, URZ, 0x1, UP0 ;  /* 0x000000013f047887 */ /* 0x000fe40008000000 */
[----:B------:R-:W-:-:S02]  /*29b0*/  USEL UR27, UR27, URZ, UP0 ;  /* 0x0000003f1b1b7287 */ /* 0x000fc40008000000 */
[----:B------:R-:W-:Y:S02]  /*29c0*/  USEL UR26, UR26, URZ, UP1 ;  /* 0x0000003f1a1a7287 */ /* 0x000fe40008800000 */
[----:B------:R-:W-:Y:S01]  /*29d0*/  LOP3.LUT R6, R6, UR4, RZ, 0x3c, !PT ;  /* 0x0000000406067c12 */ /* 0x000fe2000f8e3cff */
[----:B------:R-:W-:Y:S09]  /*29e0*/  @P1 BRA `(.L_x_30) ;  /* 0xfffffff4008c1947 */ /* 0x000ff2000383ffff */
.L_x_23:
[----:B------:R-:W2:Y:S02]  /*29f0*/  LDC R3, c[0x0][0x28c] ;  /* 0x0000a300ff037b82 */ /* 0x000ea40000000800 */
[----:B--2---:R-:W-:-:S13]  /*2a00*/  ISETP.GE.AND P1, PT, R3, 0x1, PT ;  /* 0x000000010300780c */ /* 0x004fda0003f26270 */
[----:B------:R-:W-:Y:S05]  /*2a10*/  @!P1 BRA `(.L_x_31) ;  /* 0x0000000000389947 */ /* 0x000fea0003800000 */
[----:B------:R-:W-:Y:S05]  /*2a20*/  @!P0 BRA `(.L_x_32) ;  /* 0x0000000000048947 */ /* 0x000fea0003800000 */
[----:B------:R-:W-:Y:S01]  /*2a30*/  BPT.TRAP 0x1 ;  /* 0x000000040000795c */ /* 0x000fe20000300000 */
.L_x_32:
[----:B------:R-:W-:Y:S01]  /*2a40*/  ISETP.NE.AND P0, PT, R18, RZ, PT ;  /* 0x000000ff1200720c */ /* 0x000fe20003f05270 */
[----:B------:R-:W-:Y:S01]  /*2a50*/  IMAD.U32 R3, RZ, RZ, UR44 ;  /* 0x0000002cff037e24 */ /* 0x000fe2000f8e00ff */
[----:B------:R-:W-:-:S11]  /*2a60*/  UISETP.GT.U32.AND UP0, UPT, UR38, 0x1, UPT ;  /* 0x000000012600788c */ /* 0x000fd6000bf04070 */
[----:B------:R-:W-:-:S04]  /*2a70*/  @P0 VIADD R0, R0, UR37 ;  /* 0x0000002500000c36 */ /* 0x000fc80008000000 */
[----:B------:R-:W-:-:S05]  /*2a80*/  @P0 IMAD.SHL.U32 R0, R0, 0x8, RZ ;  /* 0x0000000800000824 */ /* 0x000fca00078e00ff */
[----:B------:R-:W-:-:S04]  /*2a90*/  @P0 LOP3.LUT R0, R0, 0x38, RZ, 0xc0, !PT ;  /* 0x0000003800000812 */ /* 0x000fc800078ec0ff */
[----:B------:R-:W-:-:S04]  /*2aa0*/  @P0 IADD3 R0, R3, 0x40, R0 ;  /* 0x0000004003000810 */ /* 0x000fc80007ffe000 */
[----:B------:R-:W-:-:S04]  /*2ab0*/  @P0 PRMT R0, R19, 0x654, R0 ;  /* 0x0000065413000816 */ /* 0x000fc80000000000 */
[----:B------:R2:W-:Y:S01]  /*2ac0*/  @P0 SYNCS.ARRIVE.TRANS64.RED.A1T0 RZ, [R0+URZ], RZ ;  /* 0x000000ff00ff09a7 */ /* 0x0005e2000810043f */
[----:B------:R-:W-:-:S13]  /*2ad0*/  PLOP3.LUT P0, PT, PT, PT, UP0, 0x80, 0x0 ;  /* 0x000000000000781c */ /* 0x000fda0003f0f008 */
[----:B--2---:R-:W-:Y:S05]  /*2ae0*/  @P0 BRA `(.L_x_31) ;  /* 0x0000000000040947 */ /* 0x004fea0003800000 */
[----:B------:R-:W-:Y:S01]  /*2af0*/  BPT.TRAP 0x1 ;  /* 0x000000040000795c */ /* 0x000fe20000300000 */
.L_x_31:
[C---:B------:R-:W-:Y:S01]  /*2b00*/  LOP3.LUT R0, R2.reuse, 0x3, RZ, 0xc0, !PT ;  /* 0x0000000302007812 */ /* 0x040fe200078ec0ff */
[----:B------:R-:W-:Y:S01]  /*2b10*/  IMAD.MOV.U32 R7, RZ, RZ, -0x2 ;  /* 0xfffffffeff077424 */ /* 0x000fe200078e00ff */
[----:B------:R-:W-:Y:S01]  /*2b20*/  ULDC UR11, c[0x0][0x288] ;  /* 0x0000a200000b7ab9 */ /* 0x000fe20000000800 */
[----:B------:R-:W-:Y:S01]  /*2b30*/  UIMAD UR40, UR40, 0xa0, URZ ;  /* 0x000000a0282878a4 */ /* 0x000fe2000f8e023f */
[----:B01----:R-:W-:Y:S01]  /*2b40*/  LOP3.LUT R4, R2, 0x60, RZ, 0xc0, !PT ;  /* 0x0000006002047812 */ /* 0x003fe200078ec0ff */
[----:B------:R-:W-:Y:S01]  /*2b50*/  IMAD R7, R0, R7, UR11 ;  /* 0x0000000b00077e24 */ /* 0x000fe2000f8e0207 */
[--C-:B------:R-:W-:Y:S01]  /*2b60*/  SHF.R.U32.HI R0, RZ, 0x7, R2.reuse ;  /* 0x00000007ff007819 */ /* 0x100fe20000011602 */
[----:B------:R-:W-:Y:S01]  /*2b70*/  UIADD3 UR37, UR43, UR37, URZ ;  /* 0x000000252b257290 */ /* 0x000fe2000fffe03f */
[----:B------:R-:W-:Y:S01]  /*2b80*/  SHF.R.U32.HI R3, RZ, 0x2, R2 ;  /* 0x00000002ff037819 */ /* 0x000fe20000011602 */
[----:B------:R-:W-:Y:S01]  /*2b90*/  UIMAD.WIDE UR6, UR45, 0x100, URZ ;  /* 0x000001002d0678a5 */ /* 0x000fe2000f8e023f */
[----:B------:R-:W-:Y:S01]  /*2ba0*/  LOP3.LUT R0, R0, 0x1, RZ, 0xc0, !PT ;  /* 0x0000000100007812 */ /* 0x000fe200078ec0ff */
[----:B------:R-:W-:Y:S01]  /*2bb0*/  USHF.L.U32 UR45, UR45, 0x8, URZ ;  /* 0x000000082d2d7899 */ /* 0x000fe2000800063f */
[----:B------:R-:W-:Y:S01]  /*2bc0*/  SHF.R.U32.HI R6, RZ, 0x1, R4 ;  /* 0x00000001ff067819 */ /* 0x000fe20000011604 */
[----:B------:R-:W-:Y:S01]  /*2bd0*/  UISETP.GE.AND UP2, UPT, UR40, UR11, UPT ;  /* 0x0000000b2800728c */ /* 0x000fe2000bf46270 */
[----:B------:R-:W-:Y:S01]  /*2be0*/  IMAD.SHL.U32 R12, R2, 0x2, RZ ;  /* 0x00000002020c7824 */ /* 0x000fe200078e00ff */
[----:B------:R-:W-:Y:S01]  /*2bf0*/  ULDC UR10, c[0x0][0x284] ;  /* 0x0000a100000a7ab9 */ /* 0x000fe20000000800 */
[----:B------:R-:W-:Y:S01]  /*2c00*/  USHF.R.U32.HI UR4, URZ, 0x3, UR37 ;  /* 0x000000033f047899 */ /* 0x000fe20008011625 */
[----:B------:R-:W-:Y:S01]  /*2c10*/  IMAD.U32 R13, RZ, RZ, UR40 ;  /* 0x00000028ff0d7e24 */ /* 0x000fe2000f8e00ff */
[----:B------:R-:W-:Y:S01]  /*2c20*/  UISETP.GE.OR UP2, UPT, UR45, UR10, UP2 ;  /* 0x0000000a2d00728c */ /* 0x000fe20009746670 */
[----:B------:R-:W-:Y:S01]  /*2c30*/  IMAD.SHL.U32 R4, R0, 0x40, RZ ;  /* 0x0000004000047824 */ /* 0x000fe200078e00ff */
[----:B------:R-:W-:Y:S01]  /*2c40*/  LOP3.LUT R3, R3, 0x7, RZ, 0xc0, !PT ;  /* 0x0000000703037812 */ /* 0x000fe200078ec0ff */
[----:B------:R-:W-:Y:S01]  /*2c50*/  ULOP3.LUT UR4, UR4, 0x1, URZ, 0xc0, !UPT ;  /* 0x0000000104047892 */ /* 0x000fe2000f8ec03f */
[----:B------:R-:W-:Y:S01]  /*2c60*/  LOP3.LUT R12, R13, 0x6, R12, 0xf8, !PT ;  /* 0x000000060d0c7812 */ /* 0x000fe200078ef80c */
[----:B------:R-:W-:Y:S01]  /*2c70*/  USHF.R.S32.HI UR12, URZ, 0x1f, UR41 ;  /* 0x0000001f3f0c7899 */ /* 0x000fe20008011429 */
[--C-:B------:R-:W-:Y:S01]  /*2c80*/  LOP3.LUT R195, R4, 0x40, R3.reuse, 0xe2, !PT ;  /* 0x0000004004c37812 */ /* 0x100fe200078ee203 */
[----:B------:R-:W-:Y:S01]  /*2c90*/  ULDC.64 UR8, c[0x0][0x5d0] ;  /* 0x0001740000087ab9 */ /* 0x000fe20000000a00 */
[----:B------:R-:W-:Y:S01]  /*2ca0*/  UISETP.GT.U32.AND UP0, UPT, UR37, 0x7, UPT ;  /* 0x000000072500788c */ /* 0x000fe2000bf04070 */
[----:B------:R-:W-:Y:S01]  /*2cb0*/  IADD3 R3, RZ, -R6, -R3 ;  /* 0x80000006ff037210 */ /* 0x000fe20007ffe803 */
[----:B------:R-:W-:Y:S01]  /*2cc0*/  UISETP.NE.U32.AND UP1, UPT, UR4, 0x1, UPT ;  /* 0x000000010400788c */ /* 0x000fe2000bf25070 */
[----:B------:R-:W-:Y:S01]  /*2cd0*/  PLOP3.LUT P0, PT, PT, PT, UP2, 0x80, 0x0 ;  /* 0x000000000000781c */ /* 0x000fe20003f0f028 */
[----:B------:R-:W-:Y:S01]  /*2ce0*/  UIMAD UR5, UR12, UR8, URZ ;  /* 0x000000080c0572a4 */ /* 0x000fe2000f8e023f */
[--C-:B------:R-:W-:Y:S01]  /*2cf0*/  SHF.R.S32.HI R13, RZ, 0x1f, R12.reuse ;  /* 0x0000001fff0d7819 */ /* 0x100fe2000001140c */
[----:B------:R-:W-:Y:S01]  /*2d00*/  UISETP.LT.U32.AND UP0, UPT, UR43, 0x8, UP0 ;  /* 0x000000082b00788c */ /* 0x000fe20008701070 */
[----:B------:R-:W-:Y:S01]  /*2d10*/  IMAD.U32 R5, RZ, RZ, UR8 ;  /* 0x00000008ff057e24 */ /* 0x000fe2000f8e00ff */
[----:B------:R-:W-:Y:S01]  /*2d20*/  UISETP.GT.U32.AND UP1, UPT, UR43, 0x7, !UP1 ;  /* 0x000000072b00788c */ /* 0x000fe2000cf24070 */
[----:B------:R-:W-:Y:S01]  /*2d30*/  IMAD R3, R0, -0x40, R3 ;  /* 0xffffffc000037824 */ /* 0x000fe200078e0203 */
[----:B------:R-:W-:Y:S01]  /*2d40*/  UIMAD UR5, UR41, UR9, UR5 ;  /* 0x00000009290572a4 */ /* 0x000fe2000f8e0205 */
[----:B------:R-:W-:Y:S01]  /*2d50*/  IMAD.U32 R0, RZ, RZ, UR10 ;  /* 0x0000000aff007e24 */ /* 0x000fe2000f8e00ff */
[----:B------:R-:W-:Y:S01]  /*2d60*/  USEL UR8, URZ, 0x1, !UP0 ;  /* 0x000000013f087887 */ /* 0x000fe2000c000000 */
[----:B------:R-:W-:Y:S01]  /*2d70*/  IMAD.WIDE.U32 R4, R5, UR41, R12 ;  /* 0x0000002905047c25 */ /* 0x000fe2000f8e000c */
[----:B------:R-:W-:Y:S01]  /*2d80*/  USEL UR4, URZ, 0x1, !UP1 ;  /* 0x000000013f047887 */ /* 0x000fe2000c800000 */
[----:B------:R-:W-:Y:S01]  /*2d90*/  LOP3.LUT R195, R195, UR6, R6, 0xfe, !PT ;  /* 0x00000006c3c37c12 */ /* 0x000fe2000f8efe06 */
[----:B------:R-:W-:Y:S01]  /*2da0*/  ULOP3.LUT UR37, UR37, 0x7, URZ, 0xc0, !UPT ;  /* 0x0000000725257892 */ /* 0x000fe2000f8ec03f */
[----:B------:R-:W-:Y:S01]  /*2db0*/  IADD3 R3, R0, -UR45, R3 ;  /* 0x8000002d00037c10 */ /* 0x000fe2000fffe003 */
[----:B------:R-:W-:Y:S01]  /*2dc0*/  ULOP3.LUT UR36, UR4, UR36, UR8, 0x96, !UPT ;  /* 0x0000002404247292 */ /* 0x000fe2000f8e9608 */
[----:B------:R-:W-:Y:S01]  /*2dd0*/  VIADD R5, R5, UR5 ;  /* 0x0000000505057c36 */ /* 0x000fe20008000000 */
[----:B------:R-:W-:Y:S01]  /*2de0*/  UMOV UR45, 0xffffffff ;  /* 0xffffffff002d7882 */ /* 0x000fe20000000000 */
[----:B------:R-:W-:Y:S01]  /*2df0*/  VIADD R0, R7, -UR40 ;  /* 0x8000002807007c36 */ /* 0x000fe20008000000 */
[----:B------:R-:W-:Y:S08]  /*2e00*/  @P0 BRA `(.L_x_33) ;  /* 0x0000009c00240947 */ /* 0x000ff00003800000 */
[----:B-----5:R-:W-:Y:S01]  /*2e10*/  FSETP.NEU.AND P2, PT, R23, RZ, PT ;  /* 0x000000ff1700720b */ /* 0x020fe20003f4d000 */
[----:B------:R-:W-:Y:S01]  /*2e20*/  ULDC.64 UR8, c[0x0][0x5c8] ;  /* 0x0001720000087ab9 */ /* 0x000fe20000000a00 */
[----:B------:R-:W-:Y:S01]  /*2e30*/  ISETP.GT.AND P0, PT, R0, RZ, PT ;  /* 0x000000ff0000720c */ /* 0x000fe20003f04270 */
[----:B------:R-:W-:Y:S01]  /*2e40*/  UIMAD UR4, UR7, UR8, URZ ;  /* 0x00000008070472a4 */ /* 0x000fe2000f8e023f */
[----:B------:R-:W-:Y:S01]  /*2e50*/  IMAD.U32 R6, RZ, RZ, UR9 ;  /* 0x00000009ff067e24 */ /* 0x000fe2000f8e00ff */
[----:B------:R-:W-:Y:S01]  /*2e60*/  BSSY B0, `(.L_x_33) ;  /* 0x00009c3000007945 */ /* 0x000fe20003800000 */
[----:B------:R-:W-:Y:S01]  /*2e70*/  IMAD.WIDE.U32 R8, R195, UR8, R4 ;  /* 0x00000008c3087c25 */ /* 0x000fe2000f8e0004 */
[----:B------:R-:W-:-:S03]  /*2e80*/  ISETP.GT.AND P1, PT, R3, RZ, P0 ;  /* 0x000000ff0300720c */ /* 0x000fc60000724270 */
[----:B------:R-:W-:-:S04]  /*2e90*/  IMAD R5, R195, R6, UR4 ;  /* 0x00000004c3057e24 */ /* 0x000fc8000f8e0206 */
[----:B------:R-:W-:Y:S01]  /*2ea0*/  IMAD.IADD R197, R9, 0x1, R5 ;  /* 0x0000000109c57824 */ /* 0x000fe200078e0205 */
[----:B------:R-:W-:Y:S06]  /*2eb0*/  @!P2 BRA `(.L_x_34) ;  /* 0x0000006c009ca947 */ /* 0x000fec0003800000 */
[----:B------:R-:W0:Y:S01]  /*2ec0*/  LDC.64 R20, c[0x0][0x5b8] ;  /* 0x00016e00ff147b82 */ /* 0x000e220000000a00 */
[----:B------:R-:W-:-:S07]  /*2ed0*/  ULDC.64 UR4, c[0x0][0x5c0] ;  /* 0x0001700000047ab9 */ /* 0x000fce0000000a00 */
[----:B------:R-:W1:Y:S08]  /*2ee0*/  LDC.64 R188, c[0x0][0x5b0] ;  /* 0x00016c00ffbc7b82 */ /* 0x000e700000000a00 */
[----:B------:R-:W2:Y:S01]  /*2ef0*/  LDC.64 R14, c[0x0][0x5a8] ;  /* 0x00016a00ff0e7b82 */ /* 0x000ea20000000a00 */
[C---:B0-----:R-:W-:Y:S02]  /*2f00*/  IMAD R4, R20.reuse, UR12, RZ ;  /* 0x0000000c14047c24 */ /* 0x041fe4000f8e02ff */
[----:B------:R-:W-:-:S04]  /*2f10*/  IMAD.WIDE.U32 R184, R20, UR41, R12 ;  /* 0x0000002914b87c25 */ /* 0x000fc8000f8e000c */
[----:B------:R-:W-:Y:S02]  /*2f20*/  IMAD R21, R21, UR41, R4 ;  /* 0x0000002915157c24 */ /* 0x000fe4000f8e0204 */
[----:B-1----:R-:W-:Y:S02]  /*2f30*/  IMAD R4, R188, UR7, RZ ;  /* 0x00000007bc047c24 */ /* 0x002fe4000f8e02ff */
[----:B------:R-:W-:Y:S02]  /*2f40*/  IMAD.IADD R187, R185, 0x1, R21 ;  /* 0x00000001b9bb7824 */ /* 0x000fe400078e0215 */
[----:B------:R-:W-:Y:S02]  /*2f50*/  IMAD.MOV.U32 R186, RZ, RZ, R184 ;  /* 0x000000ffffba7224 */ /* 0x000fe400078e00b8 */
[C---:B------:R-:W-:Y:S02]  /*2f60*/  IMAD R193, R195.reuse, R189, R4 ;  /* 0x000000bdc3c17224 */ /* 0x040fe400078e0204 */
[----:B------:R-:W-:-:S04]  /*2f70*/  IMAD.WIDE.U32 R4, R195, R188, R186 ;  /* 0x000000bcc3047225 */ /* 0x000fc800078e00ba */
[----:B------:R-:W-:Y:S01]  /*2f80*/  IMAD.IADD R5, R5, 0x1, R193 ;  /* 0x0000000105057824 */ /* 0x000fe200078e02c1 */
[----:B--2---:R-:W-:-:S04]  /*2f90*/  LEA R10, P2, R4, R14, 0x1 ;  /* 0x0000000e040a7211 */ /* 0x004fc800078408ff */
[----:B------:R-:W-:-:S05]  /*2fa0*/  LEA.HI.X R11, R4, R15, R5, 0x1, P2 ;  /* 0x0000000f040b7211 */ /* 0x000fca00010f0c05 */
[----:B------:R-:W2:Y:S01]  /*2fb0*/  @P1 LDG.E.LTC128B.U16 R9, desc[UR46][R10.64] ;  /* 0x0000002e0a091981 */ /* 0x000ea2000c1e1520 */
[----:B------:R-:W-:Y:S01]  /*2fc0*/  ISETP.GT.AND P5, PT, R0, 0x1, PT ;  /* 0x000000010000780c */ /* 0x000fe20003fa4270 */
[----:B------:R-:W-:Y:S01]  /*2fd0*/  IMAD.WIDE.U32 R4, R195, R188, R12 ;  /* 0x000000bcc3047225 */ /* 0x000fe200078e000c */
[----:B------:R-:W-:Y:S01]  /*2fe0*/  LOP3.LUT R192, R192, 0xfffffffb, RZ, 0xc0, !PT ;  /* 0xfffffffbc0c07812 */ /* 0x000fe200078ec0ff */
[----:B------:R-:W-:Y:S02]  /*2ff0*/  BSSY B1, `(.L_x_35) ;  /* 0x0000015000017945 */ /* 0x000fe40003800000 */
[----:B------:R-:W-:Y:S02]  /*3000*/  IMAD.IADD R5, R193, 0x1, R5 ;  /* 0x00000001c1057824 */ /* 0x000fe400078e0205 */
[----:B------:R-:W-:-:S04]  /*3010*/  IMAD.WIDE.U32 R190, R20, UR41, R4 ;  /* 0x0000002914be7c25 */ /* 0x000fc8000f8e0004 */
[----:B------:R-:W-:Y:S01]  /*3020*/  IMAD.IADD R5, R21, 0x1, R191 ;  /* 0x0000000115057824 */ /* 0x000fe200078e02bf */
[----:B------:R-:W-:Y:S02]  /*3030*/  LEA R4, P3, R190, R14, 0x1 ;  /* 0x0000000ebe047211 */ /* 0x000fe400078608ff */
[----:B------:R-:W-:Y:S02]  /*3040*/  @P5 LOP3.LUT R192, R192, 0x4, RZ, 0xfc, !PT ;  /* 0x00000004c0c05812 */ /* 0x000fe400078efcff */
[----:B------:R-:W-:Y:S01]  /*3050*/  LEA.HI.X R5, R190, R15, R5, 0x1, P3 ;  /* 0x0000000fbe057211 */ /* 0x000fe200018f0c05 */
[C---:B------:R-:W-:Y:S01]  /*3060*/  IMAD.SHL.U32 R190, R188.reuse, 0x8, RZ ;  /* 0x00000008bcbe7824 */ /* 0x040fe200078e00ff */
[----:B------:R-:W-:Y:S01]  /*3070*/  SHF.L.U64.HI R191, R188, 0x3, R189 ;  /* 0x00000003bcbf7819 */ /* 0x000fe200000102bd */
[----:B--2---:R-:W-:-:S04]  /*3080*/  IMAD.U32 R6, R9, 0x10000, RZ ;  /* 0x0001000009067824 */ /* 0x004fc800078e00ff */
[----:B------:R-:W-:Y:S01]  /*3090*/  FMUL R7, R6, R23 ;  /* 0x0000001706077220 */ /* 0x000fe20000400000 */
[----:B------:R-:W-:-:S03]  /*30a0*/  LEA R6, P2, R8, UR4, 0x1 ;  /* 0x0000000408067c11 */ /* 0x000fc6000f8408ff */
[----:B------:R-:W-:Y:S01]  /*30b0*/  FFMA R168, R168, R22, R7 ;  /* 0x00000016a8a87223 */ /* 0x000fe20000000007 */
[----:B------:R-:W-:Y:S02]  /*30c0*/  LEA.HI.X R7, R8, UR5, R197, 0x1, P2 ;  /* 0x0000000508077c11 */ /* 0x000fe400090f0cc5 */
[----:B------:R-:W-:Y:S02]  /*30d0*/  ISETP.GT.AND P2, PT, R3, RZ, P5 ;  /* 0x000000ff0300720c */ /* 0x000fe40002f44270 */
[----:B------:R-:W-:-:S04]  /*30e0*/  F2FP.BF16.F32.PACK_AB R168, RZ, R168 ;  /* 0x000000a8ffa8723e */ /* 0x000fc800000010ff */
[----:B------:R-:W-:Y:S02]  /*30f0*/  PRMT R8, R168, 0x7610, R8 ;  /* 0x00007610a8087816 */ /* 0x000fe40000000008 */
[----:B------:R-:W-:-:S03]  /*3100*/  PRMT R168, R9, 0x7610, R168 ;  /* 0x0000761009a87816 */ /* 0x000fc600000000a8 */
[----:B------:R0:W-:Y:S02]  /*3110*/  @P1 STG.E.U16 desc[UR46][R6.64], R8 ;  /* 0x0000000806001986 */ /* 0x0001e4000c10152e */
[----:B------:R-:W-:Y:S05]  /*3120*/  @!P2 BRA `(.L_x_36) ;  /* 0x000000000004a947 */ /* 0x000fea0003800000 */
[----:B------:R1:W5:Y:S02]  /*3130*/  LDG.E.LTC128B.U16 R168, desc[UR46][R4.64+0x2] ;  /* 0x0000022e04a87981 */ /* 0x000364000c1e1520 */
.L_x_36:
[----:B------:R-:W-:Y:S05]  /*3140*/  BSYNC B1 ;  /* 0x0000000000017941 */ /* 0x000fea0003800000 */
.L_x_35:
[----:B-----5:R-:W-:Y:S01]  /*3150*/  IMAD.U32 R10, R168, 0x10000, RZ ;  /* 0x00010000a80a7824 */ /* 0x020fe200078e00ff */
[----:B------:R-:W-:Y:S01]  /*3160*/  ISETP.GT.AND P1, PT, R3, 0x8, P0 ;  /* 0x000000080300780c */ /* 0x000fe20000724270 */
[----:B0-----:R-:W-:-:S04]  /*3170*/  IMAD.WIDE.U32 R8, R195, R188, R190 ;  /* 0x000000bcc3087225 */ /* 0x001fc800078e00be */
[----:B------:R-:W-:Y:S01]  /*3180*/  FMUL R10, R10, R23 ;  /* 0x000000170a0a7220 */ /* 0x000fe20000400000 */
[----:B------:R-:W-:Y:S01]  /*3190*/  IMAD.IADD R193, R193, 0x1, R9 ;  /* 0x00000001c1c17824 */ /* 0x000fe200078e0209 */
[----:B------:R-:W-:Y:S02]  /*31a0*/  IADD3 R9, P3, R184, R8, RZ ;  /* 0x00000008b8097210 */ /* 0x000fe40007f7e0ff */
[----:B------:R-:W-:-:S03]  /*31b0*/  FFMA R169, R169, R22, R10 ;  /* 0x00000016a9a97223 */ /* 0x000fc6000000000a */
[----:B------:R-:W-:Y:S02]  /*31c0*/  IMAD.X R194, R193, 0x1, R187, P3 ;  /* 0x00000001c1c27824 */ /* 0x000fe400018e06bb */
[----:B------:R-:W-:Y:S02]  /*31d0*/  F2FP.BF16.F32.PACK_AB R169, RZ, R169 ;  /* 0x000000a9ffa9723e */ /* 0x000fe400000010ff */
[----:B------:R-:W-:Y:S02]  /*31e0*/  LEA R10, P3, R9, R14, 0x1 ;  /* 0x0000000e090a7211 */ /* 0x000fe400078608ff */
[----:B------:R-:W-:Y:S02]  /*31f0*/  PRMT R197, R169, 0x7610, R197 ;  /* 0x00007610a9c57816 */ /* 0x000fe400000000c5 */
[----:B------:R-:W-:-:S03]  /*3200*/  LEA.HI.X R11, R9, R15, R194, 0x1, P3 ;  /* 0x0000000f090b7211 */ /* 0x000fc600018f0cc2 */
[----:B------:R0:W-:Y:S04]  /*3210*/  @P2 STG.E.U16 desc[UR46][R6.64+0x2], R197 ;  /* 0x000002c506002986 */ /* 0x0001e8000c10152e */
[----:B------:R2:W3:Y:S01]  /*3220*/  @P1 LDG.E.LTC128B.U16 R168, desc[UR46][R10.64] ;  /* 0x0000002e0aa81981 */ /* 0x0004e2000c1e1520 */
[----:B------:R-:W-:Y:S01]  /*3230*/  IADD3 R196, P2, R12, R8, RZ ;  /* 0x000000080cc47210 */ /* 0x000fe20007f5e0ff */
[----:B------:R-:W-:Y:S01]  /*3240*/  IMAD.U32 R169, RZ, RZ, UR8 ;  /* 0x00000008ffa97e24 */ /* 0x000fe2000f8e00ff */
[----:B------:R-:W-:Y:S01]  /*3250*/  BSSY B1, `(.L_x_37) ;  /* 0x0000014000017945 */ /* 0x000fe20003800000 */
[----:B------:R-:W-:Y:S02]  /*3260*/  IMAD.U32 R194, RZ, RZ, UR9 ;  /* 0x00000009ffc27e24 */ /* 0x000fe4000f8e00ff */
[----:B------:R-:W-:-:S02]  /*3270*/  IMAD.SHL.U32 R169, R169, 0x10, RZ ;  /* 0x00000010a9a97824 */ /* 0x000fc400078e00ff */
[----:B0-----:R-:W-:Y:S01]  /*3280*/  IMAD.X R197, R13, 0x1, R193, P2 ;  /* 0x000000010dc57824 */ /* 0x001fe200010e06c1 */
[----:B------:R-:W-:Y:S01]  /*3290*/  ISETP.GT.AND P2, PT, R3, 0x8, P5 ;  /* 0x000000080300780c */ /* 0x000fe20002f44270 */
[----:B------:R-:W-:Y:S01]  /*32a0*/  IMAD.U32 R193, RZ, RZ, UR8 ;  /* 0x00000008ffc17e24 */ /* 0x000fe2000f8e00ff */
[----:B--2---:R-:W-:Y:S01]  /*32b0*/  IADD3 R10, P3, R169, R6, RZ ;  /* 0x00000006a90a7210 */ /* 0x004fe20007f7e0ff */
[----:B------:R-:W-:-:S03]  /*32c0*/  IMAD.WIDE.U32 R196, R20, UR41, R196 ;  /* 0x0000002914c47c25 */ /* 0x000fc6000f8e00c4 */
[----:B------:R-:W-:-:S05]  /*32d0*/  SHF.L.U64.HI R193, R193, 0x4, R194 ;  /* 0x00000004c1c17819 */ /* 0x000fca00000102c2 */
[----:B------:R-:W-:Y:S02]  /*32e0*/  IMAD.X R11, R193, 0x1, R7, P3 ;  /* 0x00000001c10b7824 */ /* 0x000fe400018e0607 */
[----:B---3--:R-:W-:-:S04]  /*32f0*/  IMAD.U32 R8, R168, 0x10000, RZ ;  /* 0x00010000a8087824 */ /* 0x008fc800078e00ff */
[----:B------:R-:W-:Y:S01]  /*3300*/  FMUL R9, R8, R23 ;  /* 0x0000001708097220 */ /* 0x000fe20000400000 */
[----:B------:R-:W-:-:S03]  /*3310*/  LEA R8, P4, R196, R14, 0x1 ;  /* 0x0000000ec4087211 */ /* 0x000fc600078808ff */
[----:B------:R-:W-:Y:S01]  /*3320*/  FFMA R9, R170, R22, R9 ;  /* 0x00000016aa097223 */ /* 0x000fe20000000009 */
[----:B------:R-:W-:-:S04]  /*3330*/  IMAD.IADD R170, R21, 0x1, R197 ;  /* 0x0000000115aa7824 */ /* 0x000fc800078e02c5 */
[----:B------:R-:W-:Y:S02]  /*3340*/  F2FP.BF16.F32.PACK_AB R194, RZ, R9 ;  /* 0x00000009ffc2723e */ /* 0x000fe400000010ff */
[----:B------:R-:W-:-:S03]  /*3350*/  LEA.HI.X R9, R196, R15, R170, 0x1, P4 ;  /* 0x0000000fc4097211 */ /* 0x000fc600020f0caa */
[----:B------:R0:W-:Y:S01]  /*3360*/  @P1 STG.E.U16 desc[UR46][R10.64], R194 ;  /* 0x000000c20a001986 */ /* 0x0001e2000c10152e */
[----:B------:R-:W-:Y:S05]  /*3370*/  @!P2 BRA `(.L_x_38) ;  /* 0x000000000004a947 */ /* 0x000fea0003800000 */
[----:B------:R2:W5:Y:S02]  /*3380*/  LDG.E.LTC128B.U16 R168, desc[UR46][R8.64+0x2] ;  /* 0x0000022e08a87981 */ /* 0x000564000c1e1520 */
.L_x_38:
[----:B------:R-:W-:Y:S05]  /*3390*/  BSYNC B1 ;  /* 0x0000000000017941 */ /* 0x000fea0003800000 */
.L_x_37:
[----:B-----5:R-:W-:Y:S01]  /*33a0*/  IMAD.U32 R170, R168, 0x10000, RZ ;  /* 0x00010000a8aa7824 */ /* 0x020fe200078e00ff */
[----:B------:R-:W-:Y:S01]  /*33b0*/  ISETP.GT.AND P3, PT, R0, 0x8, PT ;  /* 0x000000080000780c */ /* 0x000fe20003f64270 */
[----:B------:R-:W-:Y:S01]  /*33c0*/  BSSY B1, `(.L_x_39) ;  /* 0x000000a000017945 */ /* 0x000fe20003800000 */
[----:B------:R-:W-:Y:S01]  /*33d0*/  LOP3.LUT R192, R192, 0xfffffffd, RZ, 0xc0, !PT ;  /* 0xfffffffdc0c07812 */ /* 0x000fe200078ec0ff */
[----:B------:R-:W-:Y:S01]  /*33e0*/  FMUL R170, R170, R23 ;  /* 0x00000017aaaa7220 */ /* 0x000fe20000400000 */
[----:B------:R-:W-:-:S03]  /*33f0*/  ISETP.GT.AND P1, PT, R3, RZ, P3 ;  /* 0x000000ff0300720c */ /* 0x000fc60001f24270 */
[----:B------:R-:W-:-:S05]  /*3400*/  FFMA R170, R171, R22, R170 ;  /* 0x00000016abaa7223 */ /* 0x000fca00000000aa */
[----:B------:R-:W-:Y:S02]  /*3410*/  F2FP.BF16.F32.PACK_AB R170, RZ, R170 ;  /* 0x000000aaffaa723e */ /* 0x000fe400000010ff */
[----:B------:R-:W-:-:S03]  /*3420*/  @P3 LOP3.LUT R192, R192, 0x2, RZ, 0xfc, !PT ;  /* 0x00000002c0c03812 */ /* 0x000fc600078efcff */
[----:B------:R3:W-:Y:S01]  /*3430*/  @P2 STG.E.U16 desc[UR46][R10.64+0x2], R170 ;  /* 0x000002aa0a002986 */ /* 0x0007e2000c10152e */
[----:B------:R-:W-:Y:S05]  /*3440*/  @!P1 BRA `(.L_x_40) ;  /* 0x0000000000049947 */ /* 0x000fea0003800000 */
[----:B------:R4:W5:Y:S02]  /*3450*/  LDG.E.LTC128B.U16 R168, desc[UR46][R4.64+0x10] ;  /* 0x0000102e04a87981 */ /* 0x000964000c1e1520 */
.L_x_40:
[----:B------:R-:W-:Y:S05]  /*3460*/  BSYNC B1 ;  /* 0x0000000000017941 */ /* 0x000fea0003800000 */
.L_x_39:
[----:B---3-5:R-:W-:Y:S01]  /*3470*/  IMAD.U32 R170, R168, 0x10000, RZ ;  /* 0x00010000a8aa7824 */ /* 0x028fe200078e00ff */
        /* <DEDUP_REMOVED lines=11> */
.L_x_42:
[----:B------:R-:W-:Y:S05]  /*3530*/  BSYNC B1 ;  /* 0x0000000000017941 */ /* 0x000fea0003800000 */
.L_x_41:
[----:B-----5:R-:W-:Y:S01]  /*3540*/  IMAD.U32 R170, R168, 0x10000, RZ ;  /* 0x00010000a8aa7824 */ /* 0x020fe200078e00ff */
[----:B------:R-:W-:Y:S01]  /*3550*/  ISETP.GT.AND P1, PT, R3, 0x8, P3 ;  /* 0x000000080300780c */ /* 0x000fe20001f24270 */
[----:B------:R-:W-:Y:S02]  /*3560*/  BSSY B1, `(.L_x_43) ;  /* 0x0000007000017945 */ /* 0x000fe40003800000 */
[----:B------:R-:W-:-:S04]  /*3570*/  FMUL R170, R170, R23 ;  /* 0x00000017aaaa7220 */ /* 0x000fc80000400000 */
[----:B------:R-:W-:-:S05]  /*3580*/  FFMA R170, R173, R22, R170 ;  /* 0x00000016adaa7223 */ /* 0x000fca00000000aa */
[----:B------:R-:W-:-:S05]  /*3590*/  F2FP.BF16.F32.PACK_AB R170, RZ, R170 ;  /* 0x000000aaffaa723e */ /* 0x000fca00000010ff */
[----:B------:R0:W-:Y:S01]  /*35a0*/  @P2 STG.E.U16 desc[UR46][R6.64+0x12], R170 ;  /* 0x000012aa06002986 */ /* 0x0001e2000c10152e */
[----:B------:R-:W-:Y:S05]  /*35b0*/  @!P1 BRA `(.L_x_44) ;  /* 0x0000000000049947 */ /* 0x000fea0003800000 */
[----:B------:R0:W5:Y:S02]  /*35c0*/  LDG.E.LTC128B.U16 R168, desc[UR46][R8.64+0x10] ;  /* 0x0000102e08a87981 */ /* 0x000164000c1e1520 */
.L_x_44:
[----:B------:R-:W-:Y:S05]  /*35d0*/  BSYNC B1 ;  /* 0x0000000000017941 */ /* 0x000fea0003800000 */
.L_x_43:
[----:B0----5:R-:W-:Y:S01]  /*35e0*/  IMAD.U32 R170, R168, 0x10000, RZ ;  /* 0x00010000a8aa7824 */ /* 0x021fe200078e00ff */
[----:B------:R-:W-:Y:S01]  /*35f0*/  ISETP.GT.AND P2, PT, R3, 0x8, P6 ;  /* 0x000000080300780c */ /* 0x000fe20003744270 */
[----:B------:R-:W-:Y:S02]  /*3600*/  BSSY B1, `(.L_x_45) ;  /* 0x0000007000017945 */ /* 0x000fe40003800000 */
[----:B---3--:R-:W-:-:S04]  /*3610*/  FMUL R171, R170, R23 ;  /* 0x00000017aaab7220 */ /* 0x008fc80000400000 */
[----:B------:R-:W-:-:S05]  /*3620*/  FFMA R171, R174, R22, R171 ;  /* 0x00000016aeab7223 */ /* 0x000fca00000000ab */
[----:B------:R-:W-:-:S05]  /*3630*/  F2FP.BF16.F32.PACK_AB R171, RZ, R171 ;  /* 0x000000abffab723e */ /* 0x000fca00000010ff */
[----:B------:R0:W-:Y:S01]  /*3640*/  @P1 STG.E.U16 desc[UR46][R10.64+0x10], R171 ;  /* 0x000010ab0a001986 */ /* 0x0001e2000c10152e */
[----:B------:R-:W-:Y:S05]  /*3650*/  @!P2 BRA `(.L_x_46) ;  /* 0x000000000004a947 */ /* 0x000fea0003800000 */
[----:B------:R3:W5:Y:S02]  /*3660*/  LDG.E.LTC128B.U16 R168, desc[UR46][R8.64+0x12] ;  /* 0x0000122e08a87981 */ /* 0x000764000c1e1520 */
.L_x_46:
[----:B------:R-:W-:Y:S05]  /*3670*/  BSYNC B1 ;  /* 0x0000000000017941 */ /* 0x000fea0003800000 */
.L_x_45:
[----:B-----5:R-:W-:Y:S01]  /*3680*/  IMAD.U32 R170, R168, 0x10000, RZ ;  /* 0x00010000a8aa7824 */ /* 0x020fe200078e00ff */
[----:B------:R-:W-:Y:S01]  /*3690*/  ISETP.GT.AND P4, PT, R0, 0x10, PT ;  /* 0x000000100000780c */ /* 0x000fe20003f84270 */
[----:B------:R-:W-:Y:S02]  /*36a0*/  BSSY B1, `(.L_x_47) ;  /* 0x0000008000017945 */ /* 0x000fe40003800000 */
[----:B------:R-:W-:Y:S01]  /*36b0*/  FMUL R170, R170, R23 ;  /* 0x00000017aaaa7220 */ /* 0x000fe20000400000 */
[----:B------:R-:W-:-:S03]  /*36c0*/  ISETP.GT.AND P1, PT, R3, RZ, P4 ;  /* 0x000000ff0300720c */ /* 0x000fc60002724270 */
[----:B------:R-:W-:-:S05]  /*36d0*/  FFMA R170, R175, R22, R170 ;  /* 0x00000016afaa7223 */ /* 0x000fca00000000aa */
[----:B------:R-:W-:-:S05]  /*36e0*/  F2FP.BF16.F32.PACK_AB R170, RZ, R170 ;  /* 0x000000aaffaa723e */ /* 0x000fca00000010ff */
[----:B------:R0:W-:Y:S01]  /*36f0*/  @P2 STG.E.U16 desc[UR46][R10.64+0x12], R170 ;  /* 0x000012aa0a002986 */ /* 0x0001e2000c10152e */
[----:B------:R-:W-:Y:S05]  /*3700*/  @!P1 BRA `(.L_x_48) ;  /* 0x0000000000049947 */ /* 0x000fea0003800000 */
[----:B------:R0:W5:Y:S02]  /*3710*/  LDG.E.LTC128B.U16 R168, desc[UR46][R4.64+0x20] ;  /* 0x0000202e04a87981 */ /* 0x000164000c1e1520 */
.L_x_48:
[----:B------:R-:W-:Y:S05]  /*3720*/  BSYNC B1 ;  /* 0x0000000000017941 */ /* 0x000fea0003800000 */
.L_x_47:
[----:B0----5:R-:W-:Y:S01]  /*3730*/  IMAD.U32 R170, R168, 0x10000, RZ ;  /* 0x00010000a8aa7824 */ /* 0x021fe200078e00ff */
[----:B------:R-:W-:Y:S01]  /*3740*/  ISETP.GT.AND P3, PT, R0, 0x11, PT ;  /* 0x000000110000780c */ /* 0x000fe20003f64270 */
[----:B------:R-:W-:Y:S02]  /*3750*/  BSSY B1, `(.L_x_49) ;  /* 0x0000008000017945 */ /* 0x000fe40003800000 */
[----:B------:R-:W-:-:S04]  /*3760*/  FMUL R171, R170, R23 ;  /* 0x00000017aaab7220 */ /* 0x000fc80000400000 */
[----:B------:R-:W-:-:S05]  /*3770*/  FFMA R171, R176, R22, R171 ;  /* 0x00000016b0ab7223 */ /* 0x000fca00000000ab */
[----:B------:R-:W-:-:S05]  /*3780*/  F2FP.BF16.F32.PACK_AB R171, RZ, R171 ;  /* 0x000000abffab723e */ /* 0x000fca00000010ff */
[----:B------:R0:W-:Y:S01]  /*3790*/  @P1 STG.E.U16 desc[UR46][R6.64+0x20], R171 ;  /* 0x000020ab06001986 */ /* 0x0001e2000c10152e */
[----:B------:R-:W-:-:S13]  /*37a0*/  ISETP.GT.AND P1, PT, R3, RZ, P3 ;  /* 0x000000ff0300720c */ /* 0x000fda0001f24270 */
[----:B0-----:R-:W-:Y:S05]  /*37b0*/  @!P1 BRA `(.L_x_50) ;  /* 0x0000000000049947 */ /* 0x001fea0003800000 */
[----:B------:R0:W5:Y:S02]  /*37c0*/  LDG.E.LTC128B.U16 R168, desc[UR46][R4.64+0x22] ;  /* 0x0000222e04a87981 */ /* 0x000164000c1e1520 */
.L_x_50:
[----:B------:R-:W-:Y:S05]  /*37d0*/  BSYNC B1 ;  /* 0x0000000000017941 */ /* 0x000fea0003800000 */
.L_x_49:
[----:B-----5:R-:W-:Y:S01]  /*37e0*/  IMAD.U32 R170, R168, 0x10000, RZ ;  /* 0x00010000a8aa7824 */ /* 0x020fe200078e00ff */
[----:B------:R-:W-:Y:S03]  /*37f0*/  BSSY B1, `(.L_x_51) ;  /* 0x0000008000017945 */ /* 0x000fe60003800000 */
[----:B------:R-:W-:-:S04]  /*3800*/  FMUL R170, R170, R23 ;  /* 0x00000017aaaa7220 */ /* 0x000fc80000400000 */
[----:B------:R-:W-:-:S05]  /*3810*/  FFMA R170, R177, R22, R170 ;  /* 0x00000016b1aa7223 */ /* 0x000fca00000000aa */
[----:B------:R-:W-:-:S05]  /*3820*/  F2FP.BF16.F32.PACK_AB R170, RZ, R170 ;  /* 0x000000aaffaa723e */ /* 0x000fca00000010ff */
[----:B------:R0:W-:Y:S01]  /*3830*/  @P1 STG.E.U16 desc[UR46][R6.64+0x22], R170 ;  /* 0x000022aa06001986 */ /* 0x0001e2000c10152e */
[----:B------:R-:W-:-:S13]  /*3840*/  ISETP.GT.AND P1, PT, R3, 0x8, P4 ;  /* 0x000000080300780c */ /* 0x000fda0002724270 */
[----:B0-----:R-:W-:Y:S05]  /*3850*/  @!P1 BRA `(.L_x_52) ;  /* 0x0000000000049947 */ /* 0x001fea0003800000 */
[----:B------:R0:W5:Y:S02]  /*3860*/  LDG.E.LTC128B.U16 R168, desc[UR46][R8.64+0x20] ;  /* 0x0000202e08a87981 */ /* 0x000164000c1e1520 */
.L_x_52:
[----:B------:R-:W-:Y:S05]  /*3870*/  BSYNC B1 ;  /* 0x0000000000017941 */ /* 0x000fea0003800000 */
.L_x_51:
[----:B-----5:R-:W-:Y:S01]  /*3880*/  IMAD.U32 R170, R168, 0x10000, RZ ;  /* 0x00010000a8aa7824 */ /* 0x020fe200078e00ff */
[----:B------:R-:W-:Y:S03]  /*3890*/  BSSY B1, `(.L_x_53) ;  /* 0x000000b000017945 */ /* 0x000fe60003800000 */
[----:B------:R-:W-:-:S04]  /*38a0*/  FMUL R171, R170, R23 ;  /* 0x00000017aaab7220 */ /* 0x000fc80000400000 */
[----:B------:R-:W-:-:S05]  /*38b0*/  FFMA R171, R178, R22, R171 ;  /* 0x00000016b2ab7223 */ /* 0x000fca00000000ab */
[----:B------:R-:W-:-:S04]  /*38c0*/  F2FP.BF16.F32.PACK_AB R171, RZ, R171 ;  /* 0x000000abffab723e */ /* 0x000fc800000010ff */
[----:B------:R-:W-:-:S05]  /*38d0*/  PRMT R170, R171, 0x7610, R170 ;  /* 0x00007610abaa7816 */ /* 0x000fca00000000aa */
[----:B------:R0:W-:Y:S01]  /*38e0*/  @P1 STG.E.U16 desc[UR46][R10.64+0x20], R170 ;  /* 0x000020aa0a001986 */ /* 0x0001e2000c10152e */
[----:B------:R-:W-:-:S05]  /*38f0*/  IADD3 R195, P1, R195, 0x80, RZ ;  /* 0x00000080c3c37810 */ /* 0x000fca0007f3e0ff */
[----:B------:R-:W-:Y:S01]  /*3900*/  IMAD.X R171, RZ, RZ, UR7, P1 ;  /* 0x00000007ffab7e24 */ /* 0x000fe200088e06ff */
[----:B------:R-:W-:-:S13]  /*3910*/  ISETP.GT.AND P1, PT, R3, 0x8, P3 ;  /* 0x000000080300780c */ /* 0x000fda0001f24270 */
[----:B0-----:R-:W-:Y:S05]  /*3920*/  @!P1 BRA `(.L_x_54) ;  /* 0x0000000000049947 */ /* 0x001fea0003800000 */
[----:B------:R0:W5:Y:S02]  /*3930*/  LDG.E.LTC128B.U16 R168, desc[UR46][R8.64+0x22] ;  /* 0x0000222e08a87981 */ /* 0x000164000c1e1520 */
.L_x_54:
[----:B------:R-:W-:Y:S05]  /*3940*/  BSYNC B1 ;  /* 0x0000000000017941 */ /* 0x000fea0003800000 */
.L_x_53:
[----:B-----5:R-:W-:Y:S01]  /*3950*/  IMAD.U32 R170, R168, 0x10000, RZ ;  /* 0x00010000a8aa7824 */ /* 0x020fe200078e00ff */
[----:B------:R-:W-:Y:S01]  /*3960*/  ISETP.GT.AND P2, PT, R0, 0x18, PT ;  /* 0x000000180000780c */ /* 0x000fe20003f44270 */
[-C--:B------:R-:W-:Y:S01]  /*3970*/  IMAD R174, R171, R188.reuse, RZ ;  /* 0x000000bcabae7224 */ /* 0x080fe200078e02ff */
[----:B------:R-:W-:Y:S01]  /*3980*/  BSSY B1, `(.L_x_55) ;  /* 0x0000020000017945 */ /* 0x000fe20003800000 */
[----:B------:R-:W-:Y:S01]  /*3990*/  FMUL R170, R170, R23 ;  /* 0x00000017aaaa7220 */ /* 0x000fe20000400000 */
[----:B------:R-:W-:-:S04]  /*39a0*/  IMAD.WIDE.U32 R172, R195, R188, R12 ;  /* 0x000000bcc3ac7225 */ /* 0x000fc800078e000c */
[----:B------:R-:W-:Y:S01]  /*39b0*/  FFMA R170, R179, R22, R170 ;  /* 0x00000016b3aa7223 */ /* 0x000fe200000000aa */
[----:B------:R-:W-:-:S04]  /*39c0*/  IMAD R177, R195, R189, R174 ;  /* 0x000000bdc3b17224 */ /* 0x000fc800078e02ae */
[----:B------:R-:W-:Y:S01]  /*39d0*/  F2FP.BF16.F32.PACK_AB R174, RZ, R170 ;  /* 0x000000aaffae723e */ /* 0x000fe200000010ff */
[----:B------:R-:W-:Y:S02]  /*39e0*/  IMAD.IADD R173, R177, 0x1, R173 ;  /* 0x00000001b1ad7824 */ /* 0x000fe400078e02ad */
[----:B------:R-:W-:Y:S01]  /*39f0*/  IMAD.WIDE.U32 R170, R195, R188, R186 ;  /* 0x000000bcc3aa7225 */ /* 0x000fe200078e00ba */
[----:B------:R-:W-:-:S03]  /*3a00*/  PRMT R176, R174, 0x7610, R176 ;  /* 0x00007610aeb07816 */ /* 0x000fc600000000b0 */
[----:B------:R-:W-:Y:S02]  /*3a10*/  IMAD.WIDE.U32 R174, R20, UR41, R172 ;  /* 0x0000002914ae7c25 */ /* 0x000fe4000f8e00ac */
[----:B------:R0:W-:Y:S01]  /*3a20*/  @P1 STG.E.U16 desc[UR46][R10.64+0x22], R176 ;  /* 0x000022b00a001986 */ /* 0x0001e2000c10152e */
[----:B------:R-:W-:Y:S01]  /*3a30*/  LEA R172, P1, R170, R14, 0x1 ;  /* 0x0000000eaaac7211 */ /* 0x000fe200078208ff */
[----:B------:R-:W-:Y:S02]  /*3a40*/  IMAD.IADD R171, R171, 0x1, R177 ;  /* 0x00000001abab7824 */ /* 0x000fe400078e02b1 */
[----:B------:R-:W-:-:S03]  /*3a50*/  IMAD.WIDE.U32 R188, R195, R188, R190 ;  /* 0x000000bcc3bc7225 */ /* 0x000fc600078e00be */
[----:B------:R-:W-:Y:S01]  /*3a60*/  LEA.HI.X R173, R170, R15, R171, 0x1, P1 ;  /* 0x0000000faaad7211 */ /* 0x000fe200008f0cab */
[----:B------:R-:W-:Y:S01]  /*3a70*/  IMAD.IADD R171, R21, 0x1, R175 ;  /* 0x0000000115ab7824 */ /* 0x000fe200078e02af */
[----:B------:R-:W-:Y:S01]  /*3a80*/  LEA R170, P1, R174, R14, 0x1 ;  /* 0x0000000eaeaa7211 */ /* 0x000fe200078208ff */
[----:B------:R-:W-:-:S03]  /*3a90*/  IMAD.IADD R177, R177, 0x1, R189 ;  /* 0x00000001b1b17824 */ /* 0x000fc600078e02bd */
[----:B------:R-:W-:Y:S02]  /*3aa0*/  LEA.HI.X R171, R174, R15, R171, 0x1, P1 ;  /* 0x0000000faeab7211 */ /* 0x000fe400008f0cab */
[----:B------:R-:W-:-:S05]  /*3ab0*/  IADD3 R184, P1, R184, R188, RZ ;  /* 0x000000bcb8b87210 */ /* 0x000fca0007f3e0ff */
[----:B------:R-:W-:Y:S01]  /*3ac0*/  IMAD.X R186, R177, 0x1, R187, P1 ;  /* 0x00000001b1ba7824 */ /* 0x000fe200008e06bb */
[----:B------:R-:W-:-:S05]  /*3ad0*/  IADD3 R12, P1, R12, R188, RZ ;  /* 0x000000bc0c0c7210 */ /* 0x000fca0007f3e0ff */
[----:B------:R-:W-:Y:S01]  /*3ae0*/  IMAD.X R13, R13, 0x1, R177, P1 ;  /* 0x000000010d0d7824 */ /* 0x000fe200008e06b1 */
[----:B------:R-:W-:Y:S01]  /*3af0*/  LEA R174, P1, R184, R14, 0x1 ;  /* 0x0000000eb8ae7211 */ /* 0x000fe200078208ff */
[----:B------:R-:W-:-:S03]  /*3b00*/  IMAD.WIDE.U32 R12, R20, UR41, R12 ;  /* 0x00000029140c7c25 */ /* 0x000fc6000f8e000c */
[----:B------:R-:W-:Y:S01]  /*3b10*/  LEA.HI.X R175, R184, R15, R186, 0x1, P1 ;  /* 0x0000000fb8af7211 */ /* 0x000fe200008f0cba */
[----:B------:R-:W-:Y:S01]  /*3b20*/  IMAD.IADD R21, R21, 0x1, R13 ;  /* 0x0000000115157824 */ /* 0x000fe200078e020d */
[----:B------:R-:W-:-:S04]  /*3b30*/  LEA R14, P1, R12, R14, 0x1 ;  /* 0x0000000e0c0e7211 */ /* 0x000fc800078208ff */
[----:B------:R-:W-:Y:S02]  /*3b40*/  LEA.HI.X R15, R12, R15, R21, 0x1, P1 ;  /* 0x0000000f0c0f7211 */ /* 0x000fe400008f0c15 */
[----:B------:R-:W-:-:S13]  /*3b50*/  ISETP.GT.AND P1, PT, R3, RZ, P2 ;  /* 0x000000ff0300720c */ /* 0x000fda0001724270 */
[----:B0-----:R-:W-:Y:S05]  /*3b60*/  @!P1 BRA `(.L_x_56) ;  /* 0x0000000000049947 */ /* 0x001fea0003800000 */
[----:B------:R0:W5:Y:S02]  /*3b70*/  LDG.E.LTC128B.U16 R168, desc[UR46][R4.64+0x30] ;  /* 0x0000302e04a87981 */ /* 0x000164000c1e1520 */
.L_x_56:
[----:B------:R-:W-:Y:S05]  /*3b80*/  BSYNC B1 ;  /* 0x0000000000017941 */ /* 0x000fea0003800000 */
.L_x_55:
[----:B-----5:R-:W-:Y:S01]  /*3b90*/  IMAD.U32 R12, R168, 0x10000, RZ ;  /* 0x00010000a80c7824 */ /* 0x020fe200078e00ff */
[----:B------:R-:W-:Y:S03]  /*3ba0*/  BSSY B1, `(.L_x_57) ;  /* 0x0000009000017945 */ /* 0x000fe60003800000 */
[----:B------:R-:W-:-:S04]  /*3bb0*/  FMUL R13, R12, R23 ;  /* 0x000000170c0d7220 */ /* 0x000fc80000400000 */
[----:B------:R-:W-:-:S05]  /*3bc0*/  FFMA R13, R180, R22, R13 ;  /* 0x00000016b40d7223 */ /* 0x000fca000000000d */
[----:B------:R-:W-:-:S05]  /*3bd0*/  F2FP.BF16.F32.PACK_AB R13, RZ, R13 ;  /* 0x0000000dff0d723e */ /* 0x000fca00000010ff */
[----:B------:R0:W-:Y:S01]  /*3be0*/  @P1 STG.E.U16 desc[UR46][R6.64+0x30], R13 ;  /* 0x0000300d06001986 */ /* 0x0001e2000c10152e */
[----:B------:R-:W-:-:S04]  /*3bf0*/  ISETP.GT.AND P1, PT, R0, 0x19, PT ;  /* 0x000000190000780c */ /* 0x000fc80003f24270 */
[----:B------:R-:W-:-:S13]  /*3c00*/  ISETP.GT.AND P5, PT, R3, RZ, P1 ;  /* 0x000000ff0300720c */ /* 0x000fda0000fa4270 */
[----:B0-----:R-:W-:Y:S05]  /*3c10*/  @!P5 BRA `(.L_x_58) ;  /* 0x000000000004d947 */ /* 0x001fea0003800000 */
[----:B------:R0:W5:Y:S02]  /*3c20*/  LDG.E.LTC128B.U16 R168, desc[UR46][R4.64+0x32] ;  /* 0x0000322e04a87981 */ /* 0x000164000c1e1520 */
.L_x_58:
[----:B------:R-:W-:Y:S05]  /*3c30*/  BSYNC B1 ;  /* 0x0000000000017941 */ /* 0x000fea0003800000 */
.L_x_57:
        /* <DEDUP_REMOVED lines=9> */
.L_x_60:
[----:B------:R-:W-:Y:S05]  /*3cd0*/  BSYNC B1 ;  /* 0x0000000000017941 */ /* 0x000fea0003800000 */
.L_x_59:
        /* <DEDUP_REMOVED lines=9> */
.L_x_62:
[----:B------:R-:W-:Y:S05]  /*3d70*/  BSYNC B1 ;  /* 0x0000000000017941 */ /* 0x000fea0003800000 */
.L_x_61:
[----:B-----5:R-:W-:Y:S02]  /*3d80*/  IMAD.U32 R12, R168, 0x10000, RZ ;  /* 0x00010000a80c7824 */ /* 0x020fe400078e00ff */
[----:B------:R-:W-:Y:S02]  /*3d90*/  IMAD.U32 R177, RZ, RZ, UR8 ;  /* 0x00000008ffb17e24 */ /* 0x000fe4000f8e00ff */
[----:B------:R-:W-:Y:S01]  /*3da0*/  FMUL R12, R12, R23 ;  /* 0x000000170c0c7220 */ /* 0x000fe20000400000 */
[----:B------:R-:W-:Y:S02]  /*3db0*/  IMAD.U32 R21, RZ, RZ, UR8 ;  /* 0x00000008ff157e24 */ /* 0x000fe4000f8e00ff */
[----:B------:R-:W-:Y:S02]  /*3dc0*/  IMAD.SHL.U32 R177, R177, 0x100, RZ ;  /* 0x00000100b1b17824 */ /* 0x000fe400078e00ff */
[----:B------:R-:W-:-:S05]  /*3dd0*/  FFMA R12, R183, R22, R12 ;  /* 0x00000016b70c7223 */ /* 0x000fca000000000c */
[----:B------:R-:W-:-:S04]  /*3de0*/  F2FP.BF16.F32.PACK_AB R12, RZ, R12 ;  /* 0x0000000cff0c723e */ /* 0x000fc800000010ff */
[----:B------:R-:W-:Y:S01]  /*3df0*/  PRMT R13, R12, 0x7610, R13 ;  /* 0x000076100c0d7816 */ /* 0x000fe2000000000d */
[----:B------:R-:W-:-:S04]  /*3e00*/  IMAD.U32 R12, RZ, RZ, UR9 ;  /* 0x00000009ff0c7e24 */ /* 0x000fc8000f8e00ff */
[----:B------:R1:W-:Y:S01]  /*3e10*/  @P5 STG.E.U16 desc[UR46][R10.64+0x32], R13 ;  /* 0x0000320d0a005986 */ /* 0x0003e2000c10152e */
[----:B------:R-:W-:Y:S02]  /*3e20*/  SHF.L.U64.HI R21, R21, 0x8, R12 ;  /* 0x0000000815157819 */ /* 0x000fe4000001020c */
[----:B------:R-:W-:-:S05]  /*3e30*/  IADD3 R12, P5, R177, R6, RZ ;  /* 0x00000006b10c7210 */ /* 0x000fca0007fbe0ff */
[----:B-1----:R-:W-:Y:S01]  /*3e40*/  IMAD.X R13, R21, 0x1, R7, P5 ;  /* 0x00000001150d7824 */ /* 0x002fe200028e0607 */
[----:B------:R-:W-:-:S13]  /*3e50*/  ISETP.GT.AND P5, PT, R3, 0x80, P0 ;  /* 0x000000800300780c */ /* 0x000fda00007a4270 */
[----:B------:R-:W2:Y:S01]  /*3e60*/  @P5 LDG.E.LTC128B.U16 R168, desc[UR46][R172.64] ;  /* 0x0000002eaca85981 */ /* 0x000ea2000c1e1520 */
[----:B------:R-:W-:Y:S01]  /*3e70*/  BSSY B1, `(.L_x_63) ;  /* 0x000000a000017945 */ /* 0x000fe20003800000 */
[----:B--2---:R-:W-:-:S04]  /*3e80*/  IMAD.U32 R20, R168, 0x10000, RZ ;  /* 0x00010000a8147824 */ /* 0x004fc800078e00ff */
[----:B------:R-:W-:-:S04]  /*3e90*/  FMUL R179, R20, R23 ;  /* 0x0000001714b37220 */ /* 0x000fc80000400000 */
[----:B------:R-:W-:-:S05]  /*3ea0*/  FFMA R179, R152, R22, R179 ;  /* 0x0000001698b37223 */ /* 0x000fca00000000b3 */
[----:B------:R-:W-:-:S05]  /*3eb0*/  F2FP.BF16.F32.PACK_AB R179, RZ, R179 ;  /* 0x000000b3ffb3723e */ /* 0x000fca00000010ff */
[----:B------:R1:W-:Y:S01]  /*3ec0*/  @P5 STG.E.U16 desc[UR46][R12.64], R179 ;  /* 0x000000b30c005986 */ /* 0x0003e2000c10152e */
[----:B------:R-:W-:-:S04]  /*3ed0*/  LOP3.LUT P5, RZ, R192, 0x4, RZ, 0xc0, !PT ;  /* 0x00000004c0ff7812 */ /* 0x000fc800078ac0ff */
[----:B------:R-:W-:-:S13]  /*3ee0*/  ISETP.GT.AND P5, PT, R3, 0x80, P5 ;  /* 0x000000800300780c */ /* 0x000fda0002fa4270 */
[----:B-1----:R-:W-:Y:S05]  /*3ef0*/  @!P5 BRA `(.L_x_64) ;  /* 0x000000000004d947 */ /* 0x002fea0003800000 */
[----:B------:R1:W5:Y:S02]  /*3f00*/  LDG.E.LTC128B.U16 R168, desc[UR46][R170.64+0x2] ;  /* 0x0000022eaaa87981 */ /* 0x000364000c1e1520 */
.L_x_64:
[----:B------:R-:W-:Y:S05]  /*3f10*/  BSYNC B1 ;  /* 0x0000000000017941 */ /* 0x000fea0003800000 */
.L_x_63:
[----:B-----5:R-:W-:Y:S01]  /*3f20*/  IMAD.U32 R20, R168, 0x10000, RZ ;  /* 0x00010000a8147824 */ /* 0x020fe200078e00ff */
[----:B------:R-:W-:Y:S01]  /*3f30*/  ISETP.GT.AND P0, PT, R3, 0x88, P0 ;  /* 0x000000880300780c */ /* 0x000fe20000704270 */
[----:B------:R-:W-:Y:S02]  /*3f40*/  BSSY B1, `(.L_x_65) ;  /* 0x0000009000017945 */ /* 0x000fe40003800000 */
[----:B------:R-:W-:-:S04]  /*3f50*/  FMUL R20, R20, R23 ;  /* 0x0000001714147220 */ /* 0x000fc80000400000 */
[----:B------:R-:W-:-:S05]  /*3f60*/  FFMA R20, R153, R22, R20 ;  /* 0x0000001699147223 */ /* 0x000fca0000000014 */
[----:B------:R-:W-:-:S05]  /*3f70*/  F2FP.BF16.F32.PACK_AB R20, RZ, R20 ;  /* 0x00000014ff14723e */ /* 0x000fca00000010ff */
[----:B------:R2:W-:Y:S01]  /*3f80*/  @P5 STG.E.U16 desc[UR46][R12.64+0x2], R20 ;  /* 0x000002140c005986 */ /* 0x0005e2000c10152e */
[----:B------:R-:W-:-:S05]  /*3f90*/  IADD3 R152, P5, R12, R169, RZ ;  /* 0x000000a90c987210 */ /* 0x000fca0007fbe0ff */
[----:B------:R-:W-:Y:S01]  /*3fa0*/  IMAD.X R153, R13, 0x1, R193, P5 ;  /* 0x000000010d997824 */ /* 0x000fe200028e06c1 */
[----:B------:R-:W-:Y:S07]  /*3fb0*/  @!P0 BRA `(.L_x_66) ;  /* 0x0000000000048947 */ /* 0x000fee0003800000 */
[----:B------:R0:W5:Y:S02]  /*3fc0*/  LDG.E.LTC128B.U16 R168, desc[UR46][R174.64] ;  /* 0x0000002eaea87981 */ /* 0x000164000c1e1520 */
.L_x_66:
[----:B------:R-:W-:Y:S05]  /*3fd0*/  BSYNC B1 ;  /* 0x0000000000017941 */ /* 0x000fea0003800000 */
.L_x_65:
[----:B--2--5:R-:W-:Y:S01]  /*3fe0*/  IMAD.U32 R20, R168, 0x10000, RZ ;  /* 0x00010000a8147824 */ /* 0x024fe200078e00ff */
[----:B------:R-:W-:Y:S01]  /*3ff0*/  LOP3.LUT P5, RZ, R192, 0x4, RZ, 0xc0, !PT ;  /* 0x00000004c0ff7812 */ /* 0x000fe200078ac0ff */
[----:B------:R-:W-:Y:S02]  /*4000*/  BSSY B1, `(.L_x_67) ;  /* 0x0000008000017945 */ /* 0x000fe40003800000 */
[----:B------:R-:W-:-:S04]  /*4010*/  FMUL R173, R20, R23 ;  /* 0x0000001714ad7220 */ /* 0x000fc80000400000 */
[----:B------:R-:W-:-:S05]  /*4020*/  FFMA R173, R154, R22, R173 ;  /* 0x000000169aad7223 */ /* 0x000fca00000000ad */
[----:B------:R-:W-:-:S05]  /*4030*/  F2FP.BF16.F32.PACK_AB R173, RZ, R173 ;  /* 0x000000adffad723e */ /* 0x000fca00000010ff */
[----:B------:R2:W-:Y:S01]  /*4040*/  @P0 STG.E.U16 desc[UR46][R152.64], R173 ;  /* 0x000000ad98000986 */ /* 0x0005e2000c10152e */
[----:B------:R-:W-:-:S13]  /*4050*/  ISETP.GT.AND P0, PT, R3, 0x88, P5 ;  /* 0x000000880300780c */ /* 0x000fda0002f04270 */
[----:B--2---:R-:W-:Y:S05]  /*4060*/  @!P0 BRA `(.L_x_68) ;  /* 0x0000000000048947 */ /* 0x004fea0003800000 */
[----:B------:R2:W5:Y:S02]  /*4070*/  LDG.E.LTC128B.U16 R168, desc[UR46][R14.64+0x2] ;  /* 0x0000022e0ea87981 */ /* 0x000564000c1e1520 */
.L_x_68:
[----:B------:R-:W-:Y:S05]  /*4080*/  BSYNC B1 ;  /* 0x0000000000017941 */ /* 0x000fea0003800000 */
.L_x_67:
[----:B-----5:R-:W-:Y:S01]  /*4090*/  IMAD.U32 R20, R168, 0x10000, RZ ;  /* 0x00010000a8147824 */ /* 0x020fe200078e00ff */
[----:B------:R-:W-:Y:S01]  /*40a0*/  LOP3.LUT P5, RZ, R192, 0x2, RZ, 0xc0, !PT ;  /* 0x00000002c0ff7812 */ /* 0x000fe200078ac0ff */
[----:B------:R-:W-:Y:S02]  /*40b0*/  BSSY B1, `(.L_x_69) ;  /* 0x0000008000017945 */ /* 0x000fe40003800000 */
[----:B------:R-:W-:-:S04]  /*40c0*/  FMUL R20, R20, R23 ;  /* 0x0000001714147220 */ /* 0x000fc80000400000 */
[----:B------:R-:W-:-:S05]  /*40d0*/  FFMA R20, R155, R22, R20 ;  /* 0x000000169b147223 */ /* 0x000fca0000000014 */
[----:B------:R-:W-:-:S05]  /*40e0*/  F2FP.BF16.F32.PACK_AB R20, RZ, R20 ;  /* 0x00000014ff14723e */ /* 0x000fca00000010ff */
[----:B------:R0:W-:Y:S01]  /*40f0*/  @P0 STG.E.U16 desc[UR46][R152.64+0x2], R20 ;  /* 0x0000021498000986 */ /* 0x0001e2000c10152e */
[----:B------:R-:W-:-:S13]  /*4100*/  ISETP.GT.AND P0, PT, R3, 0x80, P5 ;  /* 0x000000800300780c */ /* 0x000fda0002f04270 */
[----:B0-----:R-:W-:Y:S05]  /*4110*/  @!P0 BRA `(.L_x_70) ;  /* 0x0000000000048947 */ /* 0x001fea0003800000 */
[----:B------:R0:W5:Y:S02]  /*4120*/  LDG.E.LTC128B.U16 R168, desc[UR46][R170.64+0x10] ;  /* 0x0000102eaaa87981 */ /* 0x000164000c1e1520 */
.L_x_70:
[----:B------:R-:W-:Y:S05]  /*4130*/  BSYNC B1 ;  /* 0x0000000000017941 */ /* 0x000fea0003800000 */
.L_x_69:
        /* <DEDUP_REMOVED lines=9> */
.L_x_72:
[----:B------:R-:W-:Y:S05]  /*41d0*/  BSYNC B1 ;  /* 0x0000000000017941 */ /* 0x000fea0003800000 */
.L_x_71:
        /* <DEDUP_REMOVED lines=9> */
.L_x_74:
[----:B------:R-:W-:Y:S05]  /*4270*/  BSYNC B1 ;  /* 0x0000000000017941 */ /* 0x000fea0003800000 */
.L_x_73:
[----:B0----5:R-:W-:Y:S01]  /*4280*/  IMAD.U32 R20, R168, 0x10000, RZ ;  /* 0x00010000a8147824 */ /* 0x021fe200078e00ff */
        /* <DEDUP_REMOVED lines=8> */
.L_x_76:
[----:B------:R-:W-:Y:S05]  /*4310*/  BSYNC B1 ;  /* 0x0000000000017941 */ /* 0x000fea0003800000 */
.L_x_75:
        /* <DEDUP_REMOVED lines=9> */
.L_x_78:
[----:B------:R-:W-:Y:S05]  /*43b0*/  BSYNC B1 ;  /* 0x0000000000017941 */ /* 0x000fea0003800000 */
.L_x_77:
        /* <DEDUP_REMOVED lines=9> */
.L_x_80:
[----:B------:R-:W-:Y:S05]  /*4450*/  BSYNC B1 ;  /* 0x0000000000017941 */ /* 0x000fea0003800000 */
.L_x_79:
        /* <DEDUP_REMOVED lines=9> */
.L_x_82:
[----:B------:R-:W-:Y:S05]  /*44f0*/  BSYNC B1 ;  /* 0x0000000000017941 */ /* 0x000fea0003800000 */
.L_x_81:
        /* <DEDUP_REMOVED lines=9> */
.L_x_84:
[----:B------:R-:W-:Y:S05]  /*4590*/  BSYNC B1 ;  /* 0x0000000000017941 */ /* 0x000fea0003800000 */
.L_x_83:
        /* <DEDUP_REMOVED lines=9> */
.L_x_86:
[----:B------:R-:W-:Y:S05]  /*4630*/  BSYNC B1 ;  /* 0x0000000000017941 */ /* 0x000fea0003800000 */
.L_x_85:
        /* <DEDUP_REMOVED lines=9> */
.L_x_88:
[----:B------:R-:W-:Y:S05]  /*46d0*/  BSYNC B1 ;  /* 0x0000000000017941 */ /* 0x000fea0003800000 */
.L_x_87:
        /* <DEDUP_REMOVED lines=9> */
.L_x_90:
[----:B------:R-:W-:Y:S05]  /*4770*/  BSYNC B1 ;  /* 0x0000000000017941 */ /* 0x000fea0003800000 */
.L_x_89:
        /* <DEDUP_REMOVED lines=9> */
.L_x_92:
[----:B------:R-:W-:Y:S05]  /*4810*/  BSYNC B1 ;  /* 0x0000000000017941 */ /* 0x000fea0003800000 */
.L_x_91:
        /* <DEDUP_REMOVED lines=12> */
.L_x_94:
[----:B------:R-:W-:Y:S05]  /*48e0*/  BSYNC B1 ;  /* 0x0000000000017941 */ /* 0x000fea0003800000 */
.L_x_93:
[----:B0----5:R-:W-:Y:S01]  /*48f0*/  IMAD.U32 R20, R168, 0x10000, RZ ;  /* 0x00010000a8147824 */ /* 0x021fe200078e00ff */
        /* <DEDUP_REMOVED lines=11> */
.L_x_96:
[----:B------:R-:W-:Y:S05]  /*49b0*/  BSYNC B1 ;  /* 0x0000000000017941 */ /* 0x000fea0003800000 */
.L_x_95:
        /* <DEDUP_REMOVED lines=9> */
.L_x_98:
[----:B------:R-:W-:Y:S05]  /*4a50*/  BSYNC B1 ;  /* 0x0000000000017941 */ /* 0x000fea0003800000 */
.L_x_97:
        /* <DEDUP_REMOVED lines=9> */
.L_x_100:
[----:B------:R-:W-:Y:S05]  /*4af0*/  BSYNC B1 ;  /* 0x0000000000017941 */ /* 0x000fea0003800000 */
.L_x_99:
        /* <DEDUP_REMOVED lines=12> */
.L_x_102:
[----:B------:R-:W-:Y:S05]  /*4bc0*/  BSYNC B1 ;  /* 0x0000000000017941 */ /* 0x000fea0003800000 */
.L_x_101:
[----:B0----5:R-:W-:Y:S01]  /*4bd0*/  IMAD.U32 R20, R168, 0x10000, RZ ;  /* 0x00010000a8147824 */ /* 0x021fe200078e00ff */
        /* <DEDUP_REMOVED lines=9> */
.L_x_104:
[----:B------:R-:W-:Y:S05]  /*4c70*/  BSYNC B1 ;  /* 0x0000000000017941 */ /* 0x000fea0003800000 */
.L_x_103:
        /* <DEDUP_REMOVED lines=9> */
.L_x_106:
[----:B------:R-:W-:Y:S05]  /*4d10*/  BSYNC B1 ;  /* 0x0000000000017941 */ /* 0x000fea0003800000 */
.L_x_105:
        /* <DEDUP_REMOVED lines=9> */
.L_x_108:
[----:B------:R-:W-:Y:S05]  /*4db0*/  BSYNC B1 ;  /* 0x0000000000017941 */ /* 0x000fea0003800000 */
.L_x_107:
[----:B-----5:R-:W-:Y:S01]  /*4dc0*/  IMAD.U32 R20, R168, 0x10000, RZ ;  /* 0x00010000a8147824 */ /* 0x020fe200078e00ff */
[----:B------:R-:W-:Y:S01]  /*4dd0*/  ISETP.GT.AND P3, PT, R0, 0x30, PT ;  /* 0x000000300000780c */ /* 0x000fe20003f64270 */
[----:B------:R-:W-:Y:S02]  /*4de0*/  BSSY B1, `(.L_x_109) ;  /* 0x000000a000017945 */ /* 0x000fe40003800000 */
[----:B------:R-:W-:Y:S01]  /*4df0*/  FMUL R136, R20, R23 ;  /* 0x0000001714887220 */ /* 0x000fe20000400000 */
[----:B------:R-:W-:-:S03]  /*4e00*/  IADD3 R20, P0, P2, R169, R6, R177 ;  /* 0x00000006a9147210 */ /* 0x000fc60007a1e0b1 */
[----:B------:R-:W-:Y:S01]  /*4e10*/  FFMA R136, R143, R22, R136 ;  /* 0x000000168f887223 */ /* 0x000fe20000000088 */
[----:B------:R-:W-:Y:S02]  /*4e20*/  IADD3.X R21, R193, R7, R21, P0, P2 ;  /* 0x00000007c1157210 */ /* 0x000fe400007e4415 */
[----:B------:R-:W-:Y:S02]  /*4e30*/  ISETP.GT.AND P0, PT, R3, RZ, P3 ;  /* 0x000000ff0300720c */ /* 0x000fe40001f04270 */
[----:B------:R-:W-:-:S05]  /*4e40*/  F2FP.BF16.F32.PACK_AB R136, RZ, R136 ;  /* 0x00000088ff88723e */ /* 0x000fca00000010ff */
[----:B------:R0:W-:Y:S06]  /*4e50*/  @P1 STG.E.U16 desc[UR46][R10.64+0x52], R136 ;  /* 0x000052880a001986 */ /* 0x0001ec000c10152e */
[----:B------:R-:W-:Y:S05]  /*4e60*/  @!P0 BRA `(.L_x_110) ;  /* 0x0000000000048947 */ /* 0x000fea0003800000 */
[----:B------:R0:W5:Y:S02]  /*4e70*/  LDG.E.LTC128B.U16 R168, desc[UR46][R4.64+0x60] ;  /* 0x0000602e04a87981 */ /* 0x000164000c1e1520 */
.L_x_110:
[----:B------:R-:W-:Y:S05]  /*4e80*/  BSYNC B1 ;  /* 0x0000000000017941 */ /* 0x000fea0003800000 */
.L_x_109:
        /* <DEDUP_REMOVED lines=10> */
.L_x_112:
[----:B------:R-:W-:Y:S05]  /*4f30*/  BSYNC B1 ;  /* 0x0000000000017941 */ /* 0x000fea0003800000 */
.L_x_111:
        /* <DEDUP_REMOVED lines=9> */
.L_x_114:
[----:B------:R-:W-:Y:S05]  /*4fd0*/  BSYNC B1 ;  /* 0x0000000000017941 */ /* 0x000fea0003800000 */
.L_x_113:
        /* <DEDUP_REMOVED lines=9> */
.L_x_116:
[----:B------:R-:W-:Y:S05]  /*5070*/  BSYNC B1 ;  /* 0x0000000000017941 */ /* 0x000fea0003800000 */
.L_x_115:
[----:B-----5:R-:W-:Y:S01]  /*5080*/  IMAD.U32 R136, R168, 0x10000, RZ ;  /* 0x00010000a8887824 */ /* 0x020fe200078e00ff */
[----:B------:R-:W-:Y:S01]  /*5090*/  ISETP.GT.AND P1, PT, R0, 0x38, PT ;  /* 0x000000380000780c */ /* 0x000fe20003f24270 */
[----:B------:R-:W-:Y:S02]  /*50a0*/  BSSY B1, `(.L_x_117) ;  /* 0x000000b000017945 */ /* 0x000fe40003800000 */
[----:B------:R-:W-:-:S04]  /*50b0*/  FMUL R136, R136, R23 ;  /* 0x0000001788887220 */ /* 0x000fc80000400000 */
[----:B------:R-:W-:-:S05]  /*50c0*/  FFMA R136, R147, R22, R136 ;  /* 0x0000001693887223 */ /* 0x000fca0000000088 */
[----:B------:R-:W-:-:S04]  /*50d0*/  F2FP.BF16.F32.PACK_AB R136, RZ, R136 ;  /* 0x00000088ff88723e */ /* 0x000fc800000010ff */
[----:B------:R-:W-:-:S05]  /*50e0*/  PRMT R137, R136, 0x7610, R137 ;  /* 0x0000761088897816 */ /* 0x000fca0000000089 */
[----:B------:R1:W-:Y:S01]  /*50f0*/  @P0 STG.E.U16 desc[UR46][R10.64+0x62], R137 ;  /* 0x000062890a000986 */ /* 0x0003e2000c10152e */
[----:B------:R-:W-:-:S05]  /*5100*/  IADD3 R136, P0, R169, R12, RZ ;  /* 0x0000000ca9887210 */ /* 0x000fca0007f1e0ff */
[----:B-1----:R-:W-:Y:S01]  /*5110*/  IMAD.X R137, R193, 0x1, R13, P0 ;  /* 0x00000001c1897824 */ /* 0x002fe200000e060d */
[----:B------:R-:W-:-:S13]  /*5120*/  ISETP.GT.AND P0, PT, R3, RZ, P1 ;  /* 0x000000ff0300720c */ /* 0x000fda0000f04270 */
[----:B------:R-:W-:Y:S05]  /*5130*/  @!P0 BRA `(.L_x_118) ;  /* 0x0000000000048947 */ /* 0x000fea0003800000 */
[----:B------:R1:W5:Y:S02]  /*5140*/  LDG.E.LTC128B.U16 R168, desc[UR46][R4.64+0x70] ;  /* 0x0000702e04a87981 */ /* 0x000364000c1e1520 */
.L_x_118:
[----:B------:R-:W-:Y:S05]  /*5150*/  BSYNC B1 ;  /* 0x0000000000017941 */ /* 0x000fea0003800000 */
.L_x_117:
        /* <DEDUP_REMOVED lines=10> */
.L_x_120:
[----:B------:R-:W-:Y:S05]  /*5200*/  BSYNC B1 ;  /* 0x0000000000017941 */ /* 0x000fea0003800000 */
.L_x_119:
        /* <DEDUP_REMOVED lines=9> */
.L_x_122:
[----:B------:R-:W-:Y:S05]  /*52a0*/  BSYNC B1 ;  /* 0x0000000000017941 */ /* 0x000fea0003800000 */
.L_x_121:
        /* <DEDUP_REMOVED lines=9> */
.L_x_124:
[----:B------:R-:W-:Y:S05]  /*5340*/  BSYNC B1 ;  /* 0x0000000000017941 */ /* 0x000fea0003800000 */
.L_x_123:
[----:B-----5:R-:W-:Y:S01]  /*5350*/  IMAD.U32 R138, R168, 0x10000, RZ ;  /* 0x00010000a88a7824 */ /* 0x020fe200078e00ff */
[----:B------:R-:W-:Y:S03]  /*5360*/  BSSY B1, `(.L_x_125) ;  /* 0x0000009000017945 */ /* 0x000fe60003800000 */
[----:B------:R-:W-:-:S04]  /*5370*/  FMUL R138, R138, R23 ;  /* 0x000000178a8a7220 */ /* 0x000fc80000400000 */
[----:B------:R-:W-:-:S05]  /*5380*/  FFMA R138, R151, R22, R138 ;  /* 0x00000016978a7223 */ /* 0x000fca000000008a */
[----:B------:R-:W-:-:S05]  /*5390*/  F2FP.BF16.F32.PACK_AB R138, RZ, R138 ;  /* 0x0000008aff8a723e */ /* 0x000fca00000010ff */
[----:B------:R0:W-:Y:S01]  /*53a0*/  @P5 STG.E.U16 desc[UR46][R10.64+0x72], R138 ;  /* 0x0000728a0a005986 */ /* 0x0001e2000c10152e */
[----:B------:R-:W-:-:S04]  /*53b0*/  LOP3.LUT P5, RZ, R192, 0x1, RZ, 0xc0, !PT ;  /* 0x00000001c0ff7812 */ /* 0x000fc800078ac0ff */
[----:B------:R-:W-:-:S13]  /*53c0*/  ISETP.GT.AND P5, PT, R3, 0x80, P5 ;  /* 0x000000800300780c */ /* 0x000fda0002fa4270 */
[----:B0-----:R-:W-:Y:S05]  /*53d0*/  @!P5 BRA `(.L_x_126) ;  /* 0x000000000004d947 */ /* 0x001fea0003800000 */
[----:B------:R0:W5:Y:S02]  /*53e0*/  LDG.E.LTC128B.U16 R168, desc[UR46][R170.64+0x40] ;  /* 0x0000402eaaa87981 */ /* 0x000164000c1e1520 */
.L_x_126:
[----:B------:R-:W-:Y:S05]  /*53f0*/  BSYNC B1 ;  /* 0x0000000000017941 */ /* 0x000fea0003800000 */
.L_x_125:
        /* <DEDUP_REMOVED lines=10> */
.L_x_128:
[----:B------:R-:W-:Y:S05]  /*54a0*/  BSYNC B1 ;  /* 0x0000000000017941 */ /* 0x000fea0003800000 */
.L_x_127:
        /* <DEDUP_REMOVED lines=10> */
.L_x_130:
[----:B------:R-:W-:Y:S05]  /*5550*/  BSYNC B1 ;  /* 0x0000000000017941 */ /* 0x000fea0003800000 */
.L_x_129:
        /* <DEDUP_REMOVED lines=10> */
.L_x_132:
[----:B------:R-:W-:Y:S05]  /*5600*/  BSYNC B1 ;  /* 0x0000000000017941 */ /* 0x000fea0003800000 */
.L_x_131:
        /* <DEDUP_REMOVED lines=9> */
.L_x_134:
[----:B------:R-:W-:Y:S05]  /*56a0*/  BSYNC B1 ;  /* 0x0000000000017941 */ /* 0x000fea0003800000 */
.L_x_133:
        /* <DEDUP_REMOVED lines=9> */
.L_x_136:
[----:B------:R-:W-:Y:S05]  /*5740*/  BSYNC B1 ;  /* 0x0000000000017941 */ /* 0x000fea0003800000 */
.L_x_135:
        /* <DEDUP_REMOVED lines=9> */
.L_x_138:
[----:B------:R-:W-:Y:S05]  /*57e0*/  BSYNC B1 ;  /* 0x0000000000017941 */ /* 0x000fea0003800000 */
.L_x_137:
[----:B0----5:R-:W-:Y:S01]  /*57f0*/  IMAD.U32 R20, R168, 0x10000, RZ ;  /* 0x00010000a8147824 */ /* 0x021fe200078e00ff */
[----:B------:R-:W-:Y:S01]  /*5800*/  ISETP.GT.AND P4, PT, R3, 0x88, P4 ;  /* 0x000000880300780c */ /* 0x000fe20002784270 */
[----:B------:R-:W-:Y:S02]  /*5810*/  BSSY B1, `(.L_x_139) ;  /* 0x000000a000017945 */ /* 0x000fe40003800000 */
[----:B------:R-:W-:Y:S01]  /*5820*/  FMUL R21, R20, R23 ;  /* 0x0000001714157220 */ /* 0x000fe20000400000 */
[----:B------:R-:W-:-:S03]  /*5830*/  IMAD.MOV.U32 R20, RZ, RZ, R136 ;  /* 0x000000ffff147224 */ /* 0x000fc600078e0088 */
[----:B------:R-:W-:-:S05]  /*5840*/  FFMA R21, R126, R22, R21 ;  /* 0x000000167e157223 */ /* 0x000fca0000000015 */
[----:B------:R-:W-:-:S04]  /*5850*/  F2FP.BF16.F32.PACK_AB R21, RZ, R21 ;  /* 0x00000015ff15723e */ /* 0x000fc800000010ff */
[----:B------:R-:W-:Y:S01]  /*5860*/  PRMT R120, R21, 0x7610, R120 ;  /* 0x0000761015787816 */ /* 0x000fe20000000078 */
[----:B------:R-:W-:-:S05]  /*5870*/  IMAD.MOV.U32 R21, RZ, RZ, R137 ;  /* 0x000000ffff157224 */ /* 0x000fca00078e0089 */
[----:B------:R0:W-:Y:S01]  /*5880*/  @P6 STG.E.U16 desc[UR46][R20.64+0x50], R120 ;  /* 0x0000507814006986 */ /* 0x0001e2000c10152e */
[----:B------:R-:W-:Y:S05]  /*5890*/  @!P4 BRA `(.L_x_140) ;  /* 0x000000000004c947 */ /* 0x000fea0003800000 */
[----:B------:R0:W5:Y:S02]  /*58a0*/  LDG.E.LTC128B.U16 R168, desc[UR46][R14.64+0x52] ;  /* 0x0000522e0ea87981 */ /* 0x000164000c1e1520 */
.L_x_140:
[----:B------:R-:W-:Y:S05]  /*58b0*/  BSYNC B1 ;  /* 0x0000000000017941 */ /* 0x000fea0003800000 */
.L_x_139:
        /* <DEDUP_REMOVED lines=9> */
.L_x_142:
[----:B------:R-:W-:Y:S05]  /*5950*/  BSYNC B1 ;  /* 0x0000000000017941 */ /* 0x000fea0003800000 */
.L_x_141:
        /* <DEDUP_REMOVED lines=9> */
.L_x_144:
[----:B------:R-:W-:Y:S05]  /*59f0*/  BSYNC B1 ;  /* 0x0000000000017941 */ /* 0x000fea0003800000 */
.L_x_143:
        /* <DEDUP_REMOVED lines=9> */
.L_x_146:
[----:B------:R-:W-:Y:S05]  /*5a90*/  BSYNC B1 ;  /* 0x0000000000017941 */ /* 0x000fea0003800000 */
.L_x_145:
        /* <DEDUP_REMOVED lines=9> */
.L_x_148:
[----:B------:R-:W-:Y:S05]  /*5b30*/  BSYNC B1 ;  /* 0x0000000000017941 */ /* 0x000fea0003800000 */
.L_x_147:
        /* <DEDUP_REMOVED lines=9> */
.L_x_150:
[----:B------:R-:W-:Y:S05]  /*5bd0*/  BSYNC B1 ;  /* 0x0000000000017941 */ /* 0x000fea0003800000 */
.L_x_149:
        /* <DEDUP_REMOVED lines=9> */
.L_x_152:
[----:B------:R-:W-:Y:S05]  /*5c70*/  BSYNC B1 ;  /* 0x0000000000017941 */ /* 0x000fea0003800000 */
.L_x_151:
        /* <DEDUP_REMOVED lines=9> */
.L_x_154:
[----:B------:R-:W-:Y:S05]  /*5d10*/  BSYNC B1 ;  /* 0x0000000000017941 */ /* 0x000fea0003800000 */
.L_x_153:
        /* <DEDUP_REMOVED lines=9> */
.L_x_156:
[----:B------:R-:W-:Y:S05]  /*5db0*/  BSYNC B1 ;  /* 0x0000000000017941 */ /* 0x000fea0003800000 */
.L_x_155:
[----:B-----5:R-:W-:Y:S01]  /*5dc0*/  IMAD.U32 R120, R168, 0x10000, RZ ;  /* 0x00010000a8787824 */ /* 0x020fe200078e00ff */
[----:B------:R-:W-:Y:S01]  /*5dd0*/  ISETP.GT.AND P3, PT, R0, 0x40, PT ;  /* 0x000000400000780c */ /* 0x000fe20003f64270 */
[----:B------:R-:W-:Y:S02]  /*5de0*/  BSSY B1, `(.L_x_157) ;  /* 0x0000009000017945 */ /* 0x000fe40003800000 */
[----:B------:R-:W-:Y:S01]  /*5df0*/  FMUL R120, R120, R23 ;  /* 0x0000001778787220 */ /* 0x000fe20000400000 */
[----:B------:R-:W-:Y:S02]  /*5e00*/  ISETP.GT.AND P1, PT, R3, RZ, P3 ;  /* 0x000000ff0300720c */ /* 0x000fe40001f24270 */
[----:B------:R-:W-:Y:S01]  /*5e10*/  P2R R122, PR, RZ, 0x8 ;  /* 0x00000008ff7a7803 */ /* 0x000fe20000000000 */
[----:B------:R-:W-:-:S05]  /*5e20*/  FFMA R120, R135, R22, R120 ;  /* 0x0000001687787223 */ /* 0x000fca0000000078 */
[----:B------:R-:W-:-:S05]  /*5e30*/  F2FP.BF16.F32.PACK_AB R120, RZ, R120 ;  /* 0x00000078ff78723e */ /* 0x000fca00000010ff */
[----:B------:R0:W-:Y:S01]  /*5e40*/  @P0 STG.E.U16 desc[UR46][R20.64+0x72], R120 ;  /* 0x0000727814000986 */ /* 0x0001e2000c10152e */
[----:B------:R-:W-:Y:S05]  /*5e50*/  @!P1 BRA `(.L_x_158) ;  /* 0x0000000000049947 */ /* 0x000fea0003800000 */
[----:B------:R0:W5:Y:S02]  /*5e60*/  LDG.E.LTC128B.U16 R168, desc[UR46][R4.64+0x80] ;  /* 0x0000802e04a87981 */ /* 0x000164000c1e1520 */
.L_x_158:
[----:B------:R-:W-:Y:S05]  /*5e70*/  BSYNC B1 ;  /* 0x0000000000017941 */ /* 0x000fea0003800000 */
.L_x_157:
[----:B0----5:R-:W-:Y:S01]  /*5e80*/  IMAD.U32 R120, R168, 0x10000, RZ ;  /* 0x00010000a8787824 */ /* 0x021fe200078e00ff */
        /* <DEDUP_REMOVED lines=10> */
.L_x_160:
[----:B------:R-:W-:Y:S05]  /*5f30*/  BSYNC B1 ;  /* 0x0000000000017941 */ /* 0x000fea0003800000 */
.L_x_159:
        /* <DEDUP_REMOVED lines=9> */
.L_x_162:
[----:B------:R-:W-:Y:S05]  /*5fd0*/  BSYNC B1 ;  /* 0x0000000000017941 */ /* 0x000fea0003800000 */
.L_x_161:
        /* <DEDUP_REMOVED lines=9> */
.L_x_164:
[----:B------:R-:W-:Y:S05]  /*6070*/  BSYNC B1 ;  /* 0x0000000000017941 */ /* 0x000fea0003800000 */
.L_x_163:
[----:B-----5:R-:W-:Y:S01]  /*6080*/  IMAD.U32 R104, R168, 0x10000, RZ ;  /* 0x00010000a8687824 */ /* 0x020fe200078e00ff */
[----:B------:R-:W-:Y:S01]  /*6090*/  ISETP.GT.AND P6, PT, R0, 0x48, PT ;  /* 0x000000480000780c */ /* 0x000fe20003fc4270 */
[----:B------:R-:W-:Y:S02]  /*60a0*/  BSSY B1, `(.L_x_165) ;  /* 0x0000009000017945 */ /* 0x000fe40003800000 */
[----:B------:R-:W-:Y:S01]  /*60b0*/  FMUL R104, R104, R23 ;  /* 0x0000001768687220 */ /* 0x000fe20000400000 */
[----:B------:R-:W-:Y:S02]  /*60c0*/  ISETP.GT.AND P1, PT, R3, RZ, P6 ;  /* 0x000000ff0300720c */ /* 0x000fe40003724270 */
[----:B0-----:R-:W-:Y:S01]  /*60d0*/  P2R R105, PR, RZ, 0x40 ;  /* 0x00000040ff697803 */ /* 0x001fe20000000000 */
[----:B------:R-:W-:-:S05]  /*60e0*/  FFMA R104, R107, R22, R104 ;  /* 0x000000166b687223 */ /* 0x000fca0000000068 */
[----:B------:R-:W-:-:S05]  /*60f0*/  F2FP.BF16.F32.PACK_AB R104, RZ, R104 ;  /* 0x00000068ff68723e */ /* 0x000fca00000010ff */
[----:B------:R0:W-:Y:S01]  /*6100*/  @P0 STG.E.U16 desc[UR46][R10.64+0x82], R104 ;  /* 0x000082680a000986 */ /* 0x0001e2000c10152e */
[----:B------:R-:W-:Y:S05]  /*6110*/  @!P1 BRA `(.L_x_166) ;  /* 0x0000000000049947 */ /* 0x000fea0003800000 */
[----:B------:R0:W5:Y:S02]  /*6120*/  LDG.E.LTC128B.U16 R168, desc[UR46][R4.64+0x90] ;  /* 0x0000902e04a87981 */ /* 0x000164000c1e1520 */
.L_x_166:
[----:B------:R-:W-:Y:S05]  /*6130*/  BSYNC B1 ;  /* 0x0000000000017941 */ /* 0x000fea0003800000 */
.L_x_165:
        /* <DEDUP_REMOVED lines=10> */
.L_x_168:
[----:B------:R-:W-:Y:S05]  /*61e0*/  BSYNC B1 ;  /* 0x0000000000017941 */ /* 0x000fea0003800000 */
.L_x_167:
        /* <DEDUP_REMOVED lines=9> */
.L_x_170:
[----:B------:R-:W-:Y:S05]  /*6280*/  BSYNC B1 ;  /* 0x0000000000017941 */ /* 0x000fea0003800000 */
.L_x_169:
        /* <DEDUP_REMOVED lines=9> */
.L_x_172:
[----:B------:R-:W-:Y:S05]  /*6320*/  BSYNC B1 ;  /* 0x0000000000017941 */ /* 0x000fea0003800000 */
.L_x_171:
        /* <DEDUP_REMOVED lines=10> */
.L_x_174:
[----:B------:R-:W-:Y:S05]  /*63d0*/  BSYNC B1 ;  /* 0x0000000000017941 */ /* 0x000fea0003800000 */
.L_x_173:
        /* <DEDUP_REMOVED lines=10> */
.L_x_176:
[----:B------:R-:W-:Y:S05]  /*6480*/  BSYNC B1 ;  /* 0x0000000000017941 */ /* 0x000fea0003800000 */
.L_x_175:
        /* <DEDUP_REMOVED lines=9> */
.L_x_178:
[----:B------:R-:W-:Y:S05]  /*6520*/  BSYNC B1 ;  /* 0x0000000000017941 */ /* 0x000fea0003800000 */
.L_x_177:
        /* <DEDUP_REMOVED lines=9> */
.L_x_180:
[----:B------:R-:W-:Y:S05]  /*65c0*/  BSYNC B1 ;  /* 0x0000000000017941 */ /* 0x000fea0003800000 */
.L_x_179:
[----:B-----5:R-:W-:Y:S01]  /*65d0*/  IMAD.U32 R104, R168, 0x10000, RZ ;  /* 0x00010000a8687824 */ /* 0x020fe200078e00ff */
        /* <DEDUP_REMOVED lines=9> */
.L_x_182:
[----:B------:R-:W-:Y:S05]  /*6670*/  BSYNC B1 ;  /* 0x0000000000017941 */ /* 0x000fea0003800000 */
.L_x_181:
        /* <DEDUP_REMOVED lines=10> */
.L_x_184:
[----:B------:R-:W-:Y:S05]  /*6720*/  BSYNC B1 ;  /* 0x0000000000017941 */ /* 0x000fea0003800000 */
.L_x_183:
        /* <DEDUP_REMOVED lines=9> */
.L_x_186:
[----:B------:R-:W-:Y:S05]  /*67c0*/  BSYNC B1 ;  /* 0x0000000000017941 */ /* 0x000fea0003800000 */
.L_x_185:
        /* <DEDUP_REMOVED lines=9> */
.L_x_188:
[----:B------:R-:W-:Y:S05]  /*6860*/  BSYNC B1 ;  /* 0x0000000000017941 */ /* 0x000fea0003800000 */
.L_x_187:
[----:B-----5:R-:W-:Y:S01]  /*6870*/  IMAD.U32 R104, R168, 0x10000, RZ ;  /* 0x00010000a8687824 */ /* 0x020fe200078e00ff */
[----:B------:R-:W-:Y:S03]  /*6880*/  BSSY B1, `(.L_x_189) ;  /* 0x0000009000017945 */ /* 0x000fe60003800000 */
[----:B------:R-:W-:-:S04]  /*6890*/  FMUL R104, R104, R23 ;  /* 0x0000001768687220 */ /* 0x000fc80000400000 */
[----:B------:R-:W-:-:S05]  /*68a0*/  FFMA R104, R119, R22, R104 ;  /* 0x0000001677687223 */ /* 0x000fca0000000068 */
[----:B------:R-:W-:-:S05]  /*68b0*/  F2FP.BF16.F32.PACK_AB R104, RZ, R104 ;  /* 0x00000068ff68723e */ /* 0x000fca00000010ff */
[----:B------:R0:W-:Y:S01]  /*68c0*/  @P5 STG.E.U16 desc[UR46][R10.64+0xb2], R104 ;  /* 0x0000b2680a005986 */ /* 0x0001e2000c10152e */
[----:B------:R-:W-:-:S04]  /*68d0*/  ISETP.NE.AND P5, PT, R122, RZ, PT ;  /* 0x000000ff7a00720c */ /* 0x000fc80003fa5270 */
[----:B------:R-:W-:-:S13]  /*68e0*/  ISETP.GT.AND P5, PT, R3, 0x80, P5 ;  /* 0x000000800300780c */ /* 0x000fda0002fa4270 */
[----:B0-----:R-:W-:Y:S05]  /*68f0*/  @!P5 BRA `(.L_x_190) ;  /* 0x000000000004d947 */ /* 0x001fea0003800000 */
[----:B------:R0:W5:Y:S02]  /*6900*/  LDG.E.LTC128B.U16 R168, desc[UR46][R170.64+0x80] ;  /* 0x0000802eaaa87981 */ /* 0x000164000c1e1520 */
.L_x_190:
[----:B------:R-:W-:Y:S05]  /*6910*/  BSYNC B1 ;  /* 0x0000000000017941 */ /* 0x000fea0003800000 */
.L_x_189:
        /* <DEDUP_REMOVED lines=10> */
.L_x_192:
[----:B------:R-:W-:Y:S05]  /*69c0*/  BSYNC B1 ;  /* 0x0000000000017941 */ /* 0x000fea0003800000 */
.L_x_191:
        /* <DEDUP_REMOVED lines=10> */
.L_x_194:
[----:B------:R-:W-:Y:S05]  /*6a70*/  BSYNC B1 ;  /* 0x0000000000017941 */ /* 0x000fea0003800000 */
.L_x_193:
        /* <DEDUP_REMOVED lines=10> */
.L_x_196:
[----:B------:R-:W-:Y:S05]  /*6b20*/  BSYNC B1 ;  /* 0x0000000000017941 */ /* 0x000fea0003800000 */
.L_x_195:
        /* <DEDUP_REMOVED lines=9> */
.L_x_198:
[----:B------:R-:W-:Y:S05]  /*6bc0*/  BSYNC B1 ;  /* 0x0000000000017941 */ /* 0x000fea0003800000 */
.L_x_197:
        /* <DEDUP_REMOVED lines=9> */
.L_x_200:
[----:B------:R-:W-:Y:S05]  /*6c60*/  BSYNC B1 ;  /* 0x0000000000017941 */ /* 0x000fea0003800000 */
.L_x_199:
        /* <DEDUP_REMOVED lines=9> */
.L_x_202:
[----:B------:R-:W-:Y:S05]  /*6d00*/  BSYNC B1 ;  /* 0x0000000000017941 */ /* 0x000fea0003800000 */
.L_x_201:
        /* <DEDUP_REMOVED lines=9> */
.L_x_204:
[----:B------:R-:W-:Y:S05]  /*6da0*/  BSYNC B1 ;  /* 0x0000000000017941 */ /* 0x000fea0003800000 */
.L_x_203:
        /* <DEDUP_REMOVED lines=9> */
.L_x_206:
[----:B------:R-:W-:Y:S05]  /*6e40*/  BSYNC B1 ;  /* 0x0000000000017941 */ /* 0x000fea0003800000 */
.L_x_205:
        /* <DEDUP_REMOVED lines=9> */
.L_x_208:
[----:B------:R-:W-:Y:S05]  /*6ee0*/  BSYNC B1 ;  /* 0x0000000000017941 */ /* 0x000fea0003800000 */
.L_x_207:
        /* <DEDUP_REMOVED lines=9> */
.L_x_210:
[----:B------:R-:W-:Y:S05]  /*6f80*/  BSYNC B1 ;  /* 0x0000000000017941 */ /* 0x000fea0003800000 */
.L_x_209:
        /* <DEDUP_REMOVED lines=9> */
.L_x_212:
[----:B------:R-:W-:Y:S05]  /*7020*/  BSYNC B1 ;  /* 0x0000000000017941 */ /* 0x000fea0003800000 */
.L_x_211:
        /* <DEDUP_REMOVED lines=9> */
.L_x_214:
[----:B------:R-:W-:Y:S05]  /*70c0*/  BSYNC B1 ;  /* 0x0000000000017941 */ /* 0x000fea0003800000 */
.L_x_213:
        /* <DEDUP_REMOVED lines=9> */
.L_x_216:
[----:B------:R-:W-:Y:S05]  /*7160*/  BSYNC B1 ;  /* 0x0000000000017941 */ /* 0x000fea0003800000 */
.L_x_215:
        /* <DEDUP_REMOVED lines=9> */
.L_x_218:
[----:B------:R-:W-:Y:S05]  /*7200*/  BSYNC B1 ;  /* 0x0000000000017941 */ /* 0x000fea0003800000 */
.L_x_217:
        /* <DEDUP_REMOVED lines=9> */
.L_x_220:
[----:B------:R-:W-:Y:S05]  /*72a0*/  BSYNC B1 ;  /* 0x0000000000017941 */ /* 0x000fea0003800000 */
.L_x_219:
        /* <DEDUP_REMOVED lines=11> */
.L_x_222:
[----:B------:R-:W-:Y:S05]  /*7360*/  BSYNC B1 ;  /* 0x0000000000017941 */ /* 0x000fea0003800000 */
.L_x_221:
        /* <DEDUP_REMOVED lines=11> */
.L_x_224:
[----:B------:R-:W-:Y:S05]  /*7420*/  BSYNC B1 ;  /* 0x0000000000017941 */ /* 0x000fea0003800000 */
.L_x_223:
        /* <DEDUP_REMOVED lines=9> */
.L_x_226:
[----:B------:R-:W-:Y:S05]  /*74c0*/  BSYNC B1 ;  /* 0x0000000000017941 */ /* 0x000fea0003800000 */
.L_x_225:
        /* <DEDUP_REMOVED lines=9> */
.L_x_228:
[----:B------:R-:W-:Y:S05]  /*7560*/  BSYNC B1 ;  /* 0x0000000000017941 */ /* 0x000fea0003800000 */
.L_x_227:
        /* <DEDUP_REMOVED lines=11> */
.L_x_230:
[----:B------:R-:W-:Y:S05]  /*7620*/  BSYNC B1 ;  /* 0x0000000000017941 */ /* 0x000fea0003800000 */
.L_x_229:
        /* <DEDUP_REMOVED lines=10> */
.L_x_232:
[----:B------:R-:W-:Y:S05]  /*76d0*/  BSYNC B1 ;  /* 0x0000000000017941 */ /* 0x000fea0003800000 */
.L_x_231:
        /* <DEDUP_REMOVED lines=9> */
.L_x_234:
[----:B------:R-:W-:Y:S05]  /*7770*/  BSYNC B1 ;  /* 0x0000000000017941 */ /* 0x000fea0003800000 */
.L_x_233:
        /* <DEDUP_REMOVED lines=9> */
.L_x_236:
[----:B------:R-:W-:Y:S05]  /*7810*/  BSYNC B1 ;  /* 0x0000000000017941 */ /* 0x000fea0003800000 */
.L_x_235:
        /* <DEDUP_REMOVED lines=10> */
.L_x_238:
[----:B------:R-:W-:Y:S05]  /*78c0*/  BSYNC B1 ;  /* 0x0000000000017941 */ /* 0x000fea0003800000 */
.L_x_237:
        /* <DEDUP_REMOVED lines=10> */
.L_x_240:
[----:B------:R-:W-:Y:S05]  /*7970*/  BSYNC B1 ;  /* 0x0000000000017941 */ /* 0x000fea0003800000 */
.L_x_239:
        /* <DEDUP_REMOVED lines=9> */
.L_x_242:
[----:B------:R-:W-:Y:S05]  /*7a10*/  BSYNC B1 ;  /* 0x0000000000017941 */ /* 0x000fea0003800000 */
.L_x_241:
        /* <DEDUP_REMOVED lines=9> */
.L_x_244:
[----:B------:R-:W-:Y:S05]  /*7ab0*/  BSYNC B1 ;  /* 0x0000000000017941 */ /* 0x000fea0003800000 */
.L_x_243:
        /* <DEDUP_REMOVED lines=10> */
.L_x_246:
[----:B------:R-:W-:Y:S05]  /*7b60*/  BSYNC B1 ;  /* 0x0000000000017941 */ /* 0x000fea0003800000 */
.L_x_245:
        /* <DEDUP_REMOVED lines=10> */
.L_x_248:
[----:B------:R-:W-:Y:S05]  /*7c10*/  BSYNC B1 ;  /* 0x0000000000017941 */ /* 0x000fea0003800000 */
.L_x_247:
        /* <DEDUP_REMOVED lines=9> */
.L_x_250:
[----:B------:R-:W-:Y:S05]  /*7cb0*/  BSYNC B1 ;  /* 0x0000000000017941 */ /* 0x000fea0003800000 */
.L_x_249:
        /* <DEDUP_REMOVED lines=9> */
.L_x_252:
[----:B------:R-:W-:Y:S05]  /*7d50*/  BSYNC B1 ;  /* 0x0000000000017941 */ /* 0x000fea0003800000 */
.L_x_251:
        /* <DEDUP_REMOVED lines=10> */
.L_x_254:
[----:B------:R-:W-:Y:S05]  /*7e00*/  BSYNC B1 ;  /* 0x0000000000017941 */ /* 0x000fea0003800000 */
.L_x_253:
        /* <DEDUP_REMOVED lines=10> */
.L_x_256:
[----:B------:R-:W-:Y:S05]  /*7eb0*/  BSYNC B1 ;  /* 0x0000000000017941 */ /* 0x000fea0003800000 */
.L_x_255:
        /* <DEDUP_REMOVED lines=10> */
.L_x_258:
[----:B------:R-:W-:Y:S05]  /*7f60*/  BSYNC B1 ;  /* 0x0000000000017941 */ /* 0x000fea0003800000 */
.L_x_257:
        /* <DEDUP_REMOVED lines=10> */
.L_x_260:
[----:B------:R-:W-:Y:S05]  /*8010*/  BSYNC B1 ;  /* 0x0000000000017941 */ /* 0x000fea0003800000 */
.L_x_259:
        /* <DEDUP_REMOVED lines=9> */
.L_x_262:
[----:B------:R-:W-:Y:S05]  /*80b0*/  BSYNC B1 ;  /* 0x0000000000017941 */ /* 0x000fea0003800000 */
.L_x_261:
        /* <DEDUP_REMOVED lines=9> */
.L_x_264:
[----:B------:R-:W-:Y:S05]  /*8150*/  BSYNC B1 ;  /* 0x0000000000017941 */ /* 0x000fea0003800000 */
.L_x_263:
        /* <DEDUP_REMOVED lines=9> */
.L_x_266:
[----:B------:R-:W-:Y:S05]  /*81f0*/  BSYNC B1 ;  /* 0x0000000000017941 */ /* 0x000fea0003800000 */
.L_x_265:
        /* <DEDUP_REMOVED lines=9> */
.L_x_268:
[----:B------:R-:W-:Y:S05]  /*8290*/  BSYNC B1 ;  /* 0x0000000000017941 */ /* 0x000fea0003800000 */
.L_x_267:
        /* <DEDUP_REMOVED lines=9> */
.L_x_270:
[----:B------:R-:W-:Y:S05]  /*8330*/  BSYNC B1 ;  /* 0x0000000000017941 */ /* 0x000fea0003800000 */
.L_x_269:
        /* <DEDUP_REMOVED lines=9> */
.L_x_272:
[----:B------:R-:W-:Y:S05]  /*83d0*/  BSYNC B1 ;  /* 0x0000000000017941 */ /* 0x000fea0003800000 */
.L_x_271:
        /* <DEDUP_REMOVED lines=9> */
.L_x_274:
[----:B------:R-:W-:Y:S05]  /*8470*/  BSYNC B1 ;  /* 0x0000000000017941 */ /* 0x000fea0003800000 */
.L_x_273:
        /* <DEDUP_REMOVED lines=9> */
.L_x_276:
[----:B------:R-:W-:Y:S05]  /*8510*/  BSYNC B1 ;  /* 0x0000000000017941 */ /* 0x000fea0003800000 */
.L_x_275:
        /* <DEDUP_REMOVED lines=9> */
.L_x_278:
[----:B------:R-:W-:Y:S05]  /*85b0*/  BSYNC B1 ;  /* 0x0000000000017941 */ /* 0x000fea0003800000 */
.L_x_277:
        /* <DEDUP_REMOVED lines=9> */
.L_x_280:
[----:B------:R-:W-:Y:S05]  /*8650*/  BSYNC B1 ;  /* 0x0000000000017941 */ /* 0x000fea0003800000 */
.L_x_279:
        /* <DEDUP_REMOVED lines=9> */
.L_x_282:
[----:B------:R-:W-:Y:S05]  /*86f0*/  BSYNC B1 ;  /* 0x0000000000017941 */ /* 0x000fea0003800000 */
.L_x_281:
        /* <DEDUP_REMOVED lines=9> */
.L_x_284:
[----:B------:R-:W-:Y:S05]  /*8790*/  BSYNC B1 ;  /* 0x0000000000017941 */ /* 0x000fea0003800000 */
.L_x_283:
        /* <DEDUP_REMOVED lines=11> */
.L_x_286:
[----:B------:R-:W-:Y:S05]  /*8850*/  BSYNC B1 ;  /* 0x0000000000017941 */ /* 0x000fea0003800000 */
.L_x_285:
        /* <DEDUP_REMOVED lines=11> */
.L_x_288:
[----:B------:R-:W-:Y:S05]  /*8910*/  BSYNC B1 ;  /* 0x0000000000017941 */ /* 0x000fea0003800000 */
.L_x_287:
        /* <DEDUP_REMOVED lines=9> */
.L_x_290:
[----:B------:R-:W-:Y:S05]  /*89b0*/  BSYNC B1 ;  /* 0x0000000000017941 */ /* 0x000fea0003800000 */
.L_x_289:
        /* <DEDUP_REMOVED lines=9> */
.L_x_292:
[----:B------:R-:W-:Y:S05]  /*8a50*/  BSYNC B1 ;  /* 0x0000000000017941 */ /* 0x000fea0003800000 */
.L_x_291:
        /* <DEDUP_REMOVED lines=11> */
.L_x_294:
[----:B------:R-:W-:Y:S05]  /*8b10*/  BSYNC B1 ;  /* 0x0000000000017941 */ /* 0x000fea0003800000 */
.L_x_293:
        /* <DEDUP_REMOVED lines=10> */
.L_x_296:
[----:B------:R-:W-:Y:S05]  /*8bc0*/  BSYNC B1 ;  /* 0x0000000000017941 */ /* 0x000fea0003800000 */
.L_x_295:
        /* <DEDUP_REMOVED lines=9> */
.L_x_298:
[----:B------:R-:W-:Y:S05]  /*8c60*/  BSYNC B1 ;  /* 0x0000000000017941 */ /* 0x000fea0003800000 */
.L_x_297:
        /* <DEDUP_REMOVED lines=9> */
.L_x_300:
[----:B------:R-:W-:Y:S05]  /*8d00*/  BSYNC B1 ;  /* 0x0000000000017941 */ /* 0x000fea0003800000 */
.L_x_299:
        /* <DEDUP_REMOVED lines=10> */
.L_x_302:
[----:B------:R-:W-:Y:S05]  /*8db0*/  BSYNC B1 ;  /* 0x0000000000017941 */ /* 0x000fea0003800000 */
.L_x_301:
        /* <DEDUP_REMOVED lines=10> */
.L_x_304:
[----:B------:R-:W-:Y:S05]  /*8e60*/  BSYNC B1 ;  /* 0x0000000000017941 */ /* 0x000fea0003800000 */
.L_x_303:
        /* <DEDUP_REMOVED lines=9> */
.L_x_306:
[----:B------:R-:W-:Y:S05]  /*8f00*/  BSYNC B1 ;  /* 0x0000000000017941 */ /* 0x000fea0003800000 */
.L_x_305:
        /* <DEDUP_REMOVED lines=9> */
.L_x_308:
[----:B------:R-:W-:Y:S05]  /*8fa0*/  BSYNC B1 ;  /* 0x0000000000017941 */ /* 0x000fea0003800000 */
.L_x_307:
        /* <DEDUP_REMOVED lines=10> */
.L_x_310:
[----:B------:R-:W-:Y:S05]  /*9050*/  BSYNC B1 ;  /* 0x0000000000017941 */ /* 0x000fea0003800000 */
.L_x_309:
        /* <DEDUP_REMOVED lines=10> */
.L_x_312:
[----:B------:R-:W-:Y:S05]  /*9100*/  BSYNC B1 ;  /* 0x0000000000017941 */ /* 0x000fea0003800000 */
.L_x_311:
        /* <DEDUP_REMOVED lines=9> */
.L_x_314:
[----:B------:R-:W-:Y:S05]  /*91a0*/  BSYNC B1 ;  /* 0x0000000000017941 */ /* 0x000fea0003800000 */
.L_x_313:
[----:B-----5:R-:W-:Y:S01]  /*91b0*/  IMAD.U32 R0, R168, 0x10000, RZ ;  /* 0x00010000a8007824 */ /* 0x020fe200078e00ff */
[----:B------:R-:W-:Y:S01]  /*91c0*/  BSSY B1, `(.L_x_315) ;  /* 0x000000b000017945 */ /* 0x000fe20003800000 */
[----:B-1--4-:R-:W-:Y:S02]  /*91d0*/  @P5 IMAD.MOV.U32 R4, RZ, RZ, R10 ;  /* 0x000000ffff045224 */ /* 0x012fe400078e000a */
[----:B------:R-:W-:-:S04]  /*91e0*/  FMUL R5, R0, R23 ;  /* 0x0000001700057220 */ /* 0x000fc80000400000 */
[----:B------:R-:W-:-:S05]  /*91f0*/  FFMA R5, R54, R22, R5 ;  /* 0x0000001636057223 */ /* 0x000fca0000000005 */
[----:B------:R-:W-:-:S04]  /*9200*/  F2FP.BF16.F32.PACK_AB R5, RZ, R5 ;  /* 0x00000005ff05723e */ /* 0x000fc800000010ff */
[----:B------:R-:W-:Y:S01]  /*9210*/  PRMT R0, R5, 0x7610, R0 ;  /* 0x0000761005007816 */ /* 0x000fe20000000000 */
[----:B------:R-:W-:-:S05]  /*9220*/  @P5 IMAD.MOV.U32 R5, RZ, RZ, R11 ;  /* 0x000000ffff055224 */ /* 0x000fca00078e000b */
[----:B------:R1:W-:Y:S01]  /*9230*/  @P5 STG.E.U16 desc[UR46][R4.64+0x130], R0 ;  /* 0x0001300004005986 */ /* 0x0003e2000c10152e */
[----:B------:R-:W-:-:S13]  /*9240*/  ISETP.GT.AND P5, PT, R3, 0x8, P0 ;  /* 0x000000080300780c */ /* 0x000fda00007a4270 */
[----:B-1----:R-:W-:Y:S05]  /*9250*/  @!P5 BRA `(.L_x_316) ;  /* 0x000000000004d947 */ /* 0x002fea0003800000 */
[----:B------:R1:W5:Y:S02]  /*9260*/  LDG.E.LTC128B.U16 R168, desc[UR46][R8.64+0x132] ;  /* 0x0001322e08a87981 */ /* 0x000364000c1e1520 */
.L_x_316:
[----:B------:R-:W-:Y:S05]  /*9270*/  BSYNC B1 ;  /* 0x0000000000017941 */ /* 0x000fea0003800000 */
.L_x_315:
        /* <DEDUP_REMOVED lines=8> */
[----:B----4-:R-:W-:Y:S05]  /*9300*/  @!P5 BRA `(.L_x_318) ;  /* 0x000000000004d947 */ /* 0x010fea0003800000 */
[----:B------:R4:W5:Y:S02]  /*9310*/  LDG.E.LTC128B.U16 R168, desc[UR46][R170.64+0x100] ;  /* 0x0001002eaaa87981 */ /* 0x000964000c1e1520 */
.L_x_318:
[----:B------:R-:W-:Y:S05]  /*9320*/  BSYNC B1 ;  /* 0x0000000000017941 */ /* 0x000fea0003800000 */
.L_x_317:
        /* <DEDUP_REMOVED lines=10> */
.L_x_320:
[----:B------:R-:W-:Y:S05]  /*93d0*/  BSYNC B1 ;  /* 0x0000000000017941 */ /* 0x000fea0003800000 */
.L_x_319:
        /* <DEDUP_REMOVED lines=10> */
.L_x_322:
[----:B------:R-:W-:Y:S05]  /*9480*/  BSYNC B1 ;  /* 0x0000000000017941 */ /* 0x000fea0003800000 */
.L_x_321:
        /* <DEDUP_REMOVED lines=10> */
.L_x_324:
[----:B------:R-:W-:Y:S05]  /*9530*/  BSYNC B1 ;  /* 0x0000000000017941 */ /* 0x000fea0003800000 */
.L_x_323:
        /* <DEDUP_REMOVED lines=9> */
.L_x_326:
[----:B------:R-:W-:Y:S05]  /*95d0*/  BSYNC B1 ;  /* 0x0000000000017941 */ /* 0x000fea0003800000 */
.L_x_325:
        /* <DEDUP_REMOVED lines=9> */
.L_x_328:
[----:B------:R-:W-:Y:S05]  /*9670*/  BSYNC B1 ;  /* 0x0000000000017941 */ /* 0x000fea0003800000 */
.L_x_327:
        /* <DEDUP_REMOVED lines=9> */
.L_x_330:
[----:B------:R-:W-:Y:S05]  /*9710*/  BSYNC B1 ;  /* 0x0000000000017941 */ /* 0x000fea0003800000 */
.L_x_329:
        /* <DEDUP_REMOVED lines=9> */
.L_x_332:
[----:B------:R-:W-:Y:S05]  /*97b0*/  BSYNC B1 ;  /* 0x0000000000017941 */ /* 0x000fea0003800000 */
.L_x_331:
        /* <DEDUP_REMOVED lines=9> */
.L_x_334:
[----:B------:R-:W-:Y:S05]  /*9850*/  BSYNC B1 ;  /* 0x0000000000017941 */ /* 0x000fea0003800000 */
.L_x_333:
        /* <DEDUP_REMOVED lines=9> */
.L_x_336:
[----:B------:R-:W-:Y:S05]  /*98f0*/  BSYNC B1 ;  /* 0x0000000000017941 */ /* 0x000fea0003800000 */
.L_x_335:
        /* <DEDUP_REMOVED lines=9> */
.L_x_338:
[----:B------:R-:W-:Y:S05]  /*9990*/  BSYNC B1 ;  /* 0x0000000000017941 */ /* 0x000fea0003800000 */
.L_x_337:
        /* <DEDUP_REMOVED lines=9> */
.L_x_340:
[----:B------:R-:W-:Y:S05]  /*9a30*/  BSYNC B1 ;  /* 0x0000000000017941 */ /* 0x000fea0003800000 */
.L_x_339:
        /* <DEDUP_REMOVED lines=9> */
.L_x_342:
[----:B------:R-:W-:Y:S05]  /*9ad0*/  BSYNC B1 ;  /* 0x0000000000017941 */ /* 0x000fea0003800000 */
.L_x_341:
        /* <DEDUP_REMOVED lines=9> */
.L_x_344:
[----:B------:R-:W-:Y:S05]  /*9b70*/  BSYNC B1 ;  /* 0x0000000000017941 */ /* 0x000fea0003800000 */
.L_x_343:
        /* <DEDUP_REMOVED lines=9> */
.L_x_346:
[----:B------:R-:W-:Y:S05]  /*9c10*/  BSYNC B1 ;  /* 0x0000000000017941 */ /* 0x000fea0003800000 */
.L_x_345:
        /* <DEDUP_REMOVED lines=9> */
.L_x_348:
[----:B------:R-:W-:Y:S05]  /*9cb0*/  BSYNC B1 ;  /* 0x0000000000017941 */ /* 0x000fea0003800000 */
.L_x_347:
[----:B------:R-:W-:Y:S05]  /*9cc0*/  @!P0 BRA `(.L_x_349) ;  /* 0x0000002c00708947 */ /* 0x000fea0003800000 */
[----:B-----5:R-:W-:-:S04]  /*9cd0*/  IMAD.U32 R168, R168, 0x10000, RZ ;  /* 0x00010000a8a87824 */ /* 0x020fc800078e00ff */
[----:B------:R-:W-:-:S04]  /*9ce0*/  FMUL R168, R168, R23 ;  /* 0x00000017a8a87220 */ /* 0x000fc80000400000 */
[----:B------:R-:W-:-:S05]  /*9cf0*/  FFMA R168, R39, R22, R168 ;  /* 0x0000001627a87223 */ /* 0x000fca00000000a8 */
[----:B------:R-:W-:-:S05]  /*9d00*/  F2FP.BF16.F32.PACK_AB R168, RZ, R168 ;  /* 0x000000a8ffa8723e */ /* 0x000fca00000010ff */
[----:B------:R0:W-:Y:S01]  /*9d10*/  STG.E.U16 desc[UR46][R20.64+0x132], R168 ;  /* 0x000132a814007986 */ /* 0x0001e2000c10152e */
[----:B------:R-:W-:Y:S05]  /*9d20*/  BRA `(.L_x_349) ;  /* 0x0000002c00587947 */ /* 0x000fea0003800000 */
.L_x_34:
[----:B------:R-:W-:Y:S01]  /*9d30*/  ULDC.64 UR4, c[0x0][0x5c0] ;  /* 0x0001700000047ab9 */ /* 0x000fe20000000a00 */
[----:B------:R-:W-:Y:S01]  /*9d40*/  ISETP.GT.AND P3, PT, R0, 0x1, PT ;  /* 0x000000010000780c */ /* 0x000fe20003f64270 */
[----:B------:R-:W-:Y:S01]  /*9d50*/  USHF.L.U32 UR10, UR8, 0x4, URZ ;  /* 0x00000004080a7899 */ /* 0x000fe2000800063f */
[----:B------:R-:W-:Y:S01]  /*9d60*/  LEA R4, P2, R8, UR4, 0x1 ;  /* 0x0000000408047c11 */ /* 0x000fe2000f8408ff */
[-C--:B------:R-:W-:Y:S01]  /*9d70*/  FMUL R169, R169, R22.reuse ;  /* 0x00000016a9a97220 */ /* 0x080fe20000400000 */
[-C--:B------:R-:W-:Y:S01]  /*9d80*/  FMUL R168, R168, R22.reuse ;  /* 0x00000016a8a87220 */ /* 0x080fe20000400000 */
[-C--:B------:R-:W-:Y:S01]  /*9d90*/  FMUL R171, R171, R22.reuse ;  /* 0x00000016abab7220 */ /* 0x080fe20000400000 */
[----:B------:R-:W-:Y:S01]  /*9da0*/  LEA.HI.X R5, R8, UR5, R197, 0x1, P2 ;  /* 0x0000000508057c11 */ /* 0x000fe200090f0cc5 */
[----:B------:R-:W-:Y:S01]  /*9db0*/  USHF.L.U64.HI UR5, UR8, 0x4, UR9 ;  /* 0x0000000408057899 */ /* 0x000fe20008010209 */
[C---:B------:R-:W-:Y:S01]  /*9dc0*/  ISETP.GT.AND P2, PT, R3.reuse, RZ, P3 ;  /* 0x000000ff0300720c */ /* 0x040fe20001f44270 */
[-C--:B------:R-:W-:Y:S01]  /*9dd0*/  FMUL R170, R170, R22.reuse ;  /* 0x00000016aaaa7220 */ /* 0x080fe20000400000 */
[----:B------:R-:W-:Y:S01]  /*9de0*/  ISETP.GT.AND P3, PT, R3, 0x8, P3 ;  /* 0x000000080300780c */ /* 0x000fe20001f64270 */
[-C--:B------:R-:W-:Y:S01]  /*9df0*/  FMUL R172, R172, R22.reuse ;  /* 0x00000016acac7220 */ /* 0x080fe20000400000 */
[----:B------:R-:W-:Y:S01]  /*9e00*/  F2FP.BF16.F32.PACK_AB R169, RZ, R169 ;  /* 0x000000a9ffa9723e */ /* 0x000fe200000010ff */
[----:B------:R-:W-:Y:S01]  /*9e10*/  FMUL R173, R173, R22 ;  /* 0x00000016adad7220 */ /* 0x000fe20000400000 */
[----:B------:R-:W-:Y:S01]  /*9e20*/  F2FP.BF16.F32.PACK_AB R168, RZ, R168 ;  /* 0x000000a8ffa8723e */ /* 0x000fe200000010ff */
[-C--:B------:R-:W-:Y:S01]  /*9e30*/  FMUL R174, R174, R22.reuse ;  /* 0x00000016aeae7220 */ /* 0x080fe20000400000 */
[----:B------:R-:W-:Y:S01]  /*9e40*/  ISETP.GT.AND P5, PT, R3, 0x8, P0 ;  /* 0x000000080300780c */ /* 0x000fe200007a4270 */
[-C--:B------:R-:W-:Y:S01]  /*9e50*/  FMUL R175, R175, R22.reuse ;  /* 0x00000016afaf7220 */ /* 0x080fe20000400000 */
[----:B------:R-:W-:Y:S01]  /*9e60*/  IADD3 R6, P4, R4, UR10, RZ ;  /* 0x0000000a04067c10 */ /* 0x000fe2000ff9e0ff */
[----:B------:R-:W-:Y:S01]  /*9e70*/  @P1 STG.E.U16 desc[UR46][R4.64], R168 ;  /* 0x000000a804001986 */ /* 0x000fe2000c10152e */
[----:B------:R-:W-:Y:S01]  /*9e80*/  F2FP.BF16.F32.PACK_AB R171, RZ, R171 ;  /* 0x000000abffab723e */ /* 0x000fe200000010ff */
[-C--:B------:R-:W-:Y:S01]  /*9e90*/  FMUL R176, R176, R22.reuse ;  /* 0x00000016b0b07220 */ /* 0x080fe20000400000 */
[----:B------:R-:W-:Y:S01]  /*9ea0*/  IADD3.X R7, R5, UR5, RZ, P4, !PT ;  /* 0x0000000505077c10 */ /* 0x000fe2000a7fe4ff */
[----:B------:R-:W-:Y:S01]  /*9eb0*/  @P2 STG.E.U16 desc[UR46][R4.64+0x2], R169 ;  /* 0x000002a904002986 */ /* 0x000fe2000c10152e */
[C---:B------:R-:W-:Y:S01]  /*9ec0*/  ISETP.GT.AND P1, PT, R0.reuse, 0x8, PT ;  /* 0x000000080000780c */ /* 0x040fe20003f24270 */
[----:B------:R-:W-:Y:S01]  /*9ed0*/  FMUL R177, R177, R22 ;  /* 0x00000016b1b17220 */ /* 0x000fe20000400000 */
[----:B------:R-:W-:Y:S01]  /*9ee0*/  ISETP.GT.AND P2, PT, R0, 0x9, PT ;  /* 0x000000090000780c */ /* 0x000fe20003f44270 */
[----:B------:R-:W-:Y:S01]  /*9ef0*/  @P3 STG.E.U16 desc[UR46][R6.64+0x2], R171 ;  /* 0x000002ab06003986 */ /* 0x000fe2000c10152e */
[----:B------:R-:W-:Y:S01]  /*9f00*/  F2FP.BF16.F32.PACK_AB R170, RZ, R170 ;  /* 0x000000aaffaa723e */ /* 0x000fe200000010ff */
[-C--:B------:R-:W-:Y:S01]  /*9f10*/  FMUL R178, R178, R22.reuse ;  /* 0x00000016b2b27220 */ /* 0x080fe20000400000 */
[----:B------:R-:W-:Y:S01]  /*9f20*/  ISETP.GT.AND P4, PT, R3, RZ, P1 ;  /* 0x000000ff0300720c */ /* 0x000fe20000f84270 */
[----:B------:R-:W-:Y:S01]  /*9f30*/  FMUL R179, R179, R22 ;  /* 0x00000016b3b37220 */ /* 0x000fe20000400000 */
[C---:B------:R-:W-:Y:S01]  /*9f40*/  ISETP.GT.AND P3, PT, R3.reuse, RZ, P2 ;  /* 0x000000ff0300720c */ /* 0x040fe20001764270 */
[----:B------:R-:W-:Y:S01]  /*9f50*/  @P5 STG.E.U16 desc[UR46][R6.64], R170 ;  /* 0x000000aa06005986 */ /* 0x000fe2000c10152e */
[----:B------:R-:W-:Y:S01]  /*9f60*/  ISETP.GT.AND P5, PT, R3, 0x8, P1 ;  /* 0x000000080300780c */ /* 0x000fe20000fa4270 */
[----:B------:R-:W-:Y:S01]  /*9f70*/  IMAD.U32 R11, RZ, RZ, UR8 ;  /* 0x00000008ff0b7e24 */ /* 0x000fe2000f8e00ff */
[----:B------:R-:W-:Y:S01]  /*9f80*/  F2FP.BF16.F32.PACK_AB R172, RZ, R172 ;  /* 0x000000acffac723e */ /* 0x000fe200000010ff */
[----:B------:R-:W-:Y:S01]  /*9f90*/  UIMAD UR4, UR9, 0xf0, URZ ;  /* 0x000000f0090478a4 */ /* 0x000fe2000f8e023f */
[----:B------:R-:W-:Y:S01]  /*9fa0*/  F2FP.BF16.F32.PACK_AB R173, RZ, R173 ;  /* 0x000000adffad723e */ /* 0x000fe200000010ff */
[----:B------:R-:W-:Y:S01]  /*9fb0*/  IMAD.WIDE.U32 R10, R11, 0xf0, R6 ;  /* 0x000000f00b0a7825 */ /* 0x000fe200078e0006 */
[----:B------:R-:W-:-:S03]  /*9fc0*/  F2FP.BF16.F32.PACK_AB R174, RZ, R174 ;  /* 0x000000aeffae723e */ /* 0x000fc600000010ff */
[----:B------:R-:W-:Y:S01]  /*9fd0*/  FMUL R180, R180, R22 ;  /* 0x00000016b4b47220 */ /* 0x000fe20000400000 */
[----:B------:R-:W-:Y:S01]  /*9fe0*/  F2FP.BF16.F32.PACK_AB R175, RZ, R175 ;  /* 0x000000afffaf723e */ /* 0x000fe200000010ff */
[----:B------:R-:W-:Y:S01]  /*9ff0*/  @P4 STG.E.U16 desc[UR46][R4.64+0x10], R172 ;  /* 0x000010ac04004986 */ /* 0x000fe2000c10152e */
[----:B------:R-:W-:Y:S01]  /*a000*/  ISETP.GT.AND P4, PT, R3, 0x8, P2 ;  /* 0x000000080300780c */ /* 0x000fe20001784270 */
[----:B------:R-:W-:Y:S01]  /*a010*/  VIADD R11, R11, UR4 ;  /* 0x000000040b0b7c36 */ /* 0x000fe20008000000 */
[----:B------:R-:W-:Y:S01]  /*a020*/  F2FP.BF16.F32.PACK_AB R176, RZ, R176 ;  /* 0x000000b0ffb0723e */ /* 0x000fe200000010ff */
[----:B------:R-:W-:Y:S01]  /*a030*/  @P3 STG.E.U16 desc[UR46][R4.64+0x12], R173 ;  /* 0x000012ad04003986 */ /* 0x000fe2000c10152e */
[----:B------:R-:W-:Y:S01]  /*a040*/  ISETP.GT.AND P3, PT, R0, 0x10, PT ;  /* 0x000000100000780c */ /* 0x000fe20003f64270 */
[-C--:B------:R-:W-:Y:S01]  /*a050*/  FMUL R181, R181, R22.reuse ;  /* 0x00000016b5b57220 */ /* 0x080fe20000400000 */
[----:B------:R-:W-:Y:S01]  /*a060*/  F2FP.BF16.F32.PACK_AB R177, RZ, R177 ;  /* 0x000000b1ffb1723e */ /* 0x000fe200000010ff */
[----:B------:R-:W-:Y:S01]  /*a070*/  @P5 STG.E.U16 desc[UR46][R6.64+0x10], R174 ;  /* 0x000010ae06005986 */ /* 0x000fe2000c10152e */
[----:B------:R-:W-:Y:S01]  /*a080*/  ISETP.GT.AND P5, PT, R3, RZ, P3 ;  /* 0x000000ff0300720c */ /* 0x000fe20001fa4270 */
[----:B------:R-:W-:Y:S01]  /*a090*/  FMUL R182, R182, R22 ;  /* 0x00000016b6b67220 */ /* 0x000fe20000400000 */
[----:B------:R-:W-:Y:S01]  /*a0a0*/  F2FP.BF16.F32.PACK_AB R178, RZ, R178 ;  /* 0x000000b2ffb2723e */ /* 0x000fe200000010ff */
[-C--:B------:R-:W-:Y:S01]  /*a0b0*/  FMUL R183, R183, R22.reuse ;  /* 0x00000016b7b77220 */ /* 0x080fe20000400000 */
[----:B------:R-:W-:Y:S01]  /*a0c0*/  F2FP.BF16.F32.PACK_AB R179, RZ, R179 ;  /* 0x000000b3ffb3723e */ /* 0x000fe200000010ff */
[----:B------:R-:W-:Y:S01]  /*a0d0*/  @P4 STG.E.U16 desc[UR46][R6.64+0x12], R175 ;  /* 0x000012af06004986 */ /* 0x000fe2000c10152e */
[----:B------:R-:W-:Y:S01]  /*a0e0*/  ISETP.GT.AND P4, PT, R0, 0x11, PT ;  /* 0x000000110000780c */ /* 0x000fe20003f84270 */
[----:B------:R-:W-:Y:S01]  /*a0f0*/  FMUL R152, R152, R22 ;  /* 0x0000001698987220 */ /* 0x000fe20000400000 */
[----:B------:R-:W-:Y:S01]  /*a100*/  F2FP.BF16.F32.PACK_AB R180, RZ, R180 ;  /* 0x000000b4ffb4723e */ /* 0x000fe200000010ff */
[-C--:B------:R-:W-:Y:S01]  /*a110*/  FMUL R153, R153, R22.reuse ;  /* 0x0000001699997220 */ /* 0x080fe20000400000 */
[----:B------:R-:W-:Y:S01]  /*a120*/  P2R R12, PR, RZ, 0x2 ;  /* 0x00000002ff0c7803 */ /* 0x000fe20000000000 */
        /* <DEDUP_REMOVED lines=16> */
[----:B------:R-:W-:Y:S01]  /*a230*/  @P5 STG.E.U16 desc[UR46][R4.64+0x22], R177 ;  /* 0x000022b104005986 */ /* 0x000fe2000c10152e */
[----:B------:R-:W-:Y:S01]  /*a240*/  ISETP.GT.AND P5, PT, R3, 0x8, P3 ;  /* 0x000000080300780c */ /* 0x000fe20001fa4270 */
        /* <DEDUP_REMOVED lines=27> */
[----:B------:R-:W-:Y:S01]  /*a400*/  IADD3 R8, P5, R10, UR10, RZ ;  /* 0x0000000a0a087c10 */ /* 0x000fe2000ffbe0ff */
[----:B------:R-:W-:Y:S01]  /*a410*/  FMUL R141, R141, R22 ;  /* 0x000000168d8d7220 */ /* 0x000fe20000400000 */
[----:B------:R-:W-:Y:S01]  /*a420*/  F2FP.BF16.F32.PACK_AB R136, RZ, R136 ;  /* 0x00000088ff88723e */ /* 0x000fe200000010ff */
[-C--:B------:R-:W-:Y:S01]  /*a430*/  FMUL R142, R142, R22.reuse ;  /* 0x000000168e8e7220 */ /* 0x080fe20000400000 */
[----:B------:R-:W-:Y:S01]  /*a440*/  IADD3.X R9, R11, UR5, RZ, P5, !PT ;  /* 0x000000050b097c10 */ /* 0x000fe2000affe4ff */
[-C--:B------:R-:W-:Y:S01]  /*a450*/  FMUL R143, R143, R22.reuse ;  /* 0x000000168f8f7220 */ /* 0x080fe20000400000 */
[----:B------:R-:W-:Y:S01]  /*a460*/  ISETP.GT.AND P5, PT, R0, 0x18, PT ;  /* 0x000000180000780c */ /* 0x000fe20003fa4270 */
[-C--:B------:R-:W-:Y:S01]  /*a470*/  FMUL R144, R144, R22.reuse ;  /* 0x0000001690907220 */ /* 0x080fe20000400000 */
[----:B------:R-:W-:Y:S01]  /*a480*/  F2FP.BF16.F32.PACK_AB R137, RZ, R137 ;  /* 0x00000089ff89723e */ /* 0x000fe200000010ff */
[-C--:B------:R-:W-:Y:S01]  /*a490*/  FMUL R145, R145, R22.reuse ;  /* 0x0000001691917220 */ /* 0x080fe20000400000 */
        /* <DEDUP_REMOVED lines=18> */
[----:B------:R-:W-:Y:S01]  /*a5c0*/  ISETP.GT.AND P1, PT, R3, RZ, P6 ;  /* 0x000000ff0300720c */ /* 0x000fe20003724270 */
        /* <DEDUP_REMOVED lines=12> */
[----:B------:R-:W-:Y:S01]  /*a690*/  @P1 STG.E.U16 desc[UR46][R4.64+0x32], R181 ;  /* 0x000032b504001986 */ /* 0x000fe2000c10152e */
[----:B------:R-:W-:Y:S01]  /*a6a0*/  ISETP.GT.AND P1, PT, R3, 0x8, P5 ;  /* 0x000000080300780c */ /* 0x000fe20002f24270 */
[-C--:B------:R-:W-:Y:S01]  /*a6b0*/  FMUL R128, R128, R22.reuse ;  /* 0x0000001680807220 */ /* 0x080fe20000400000 */
[----:B------:R-:W-:Y:S01]  /*a6c0*/  F2FP.BF16.F32.PACK_AB R151, RZ, R151 ;  /* 0x00000097ff97723e */ /* 0x000fe200000010ff */
[----:B------:R-:W-:Y:S01]  /*a6d0*/  FMUL R129, R129, R22 ;  /* 0x0000001681817220 */ /* 0x000fe20000400000 */
[----:B------:R-:W-:Y:S01]  /*a6e0*/  F2FP.BF16.F32.PACK_AB R120, RZ, R120 ;  /* 0x00000078ff78723e */ /* 0x000fe200000010ff */
[-C--:B------:R-:W-:Y:S01]  /*a6f0*/  FMUL R130, R130, R22.reuse ;  /* 0x0000001682827220 */ /* 0x080fe20000400000 */
[----:B------:R-:W-:Y:S01]  /*a700*/  F2FP.BF16.F32.PACK_AB R121, RZ, R121 ;  /* 0x00000079ff79723e */ /* 0x000fe200000010ff */
[-C--:B------:R-:W-:Y:S01]  /*a710*/  FMUL R131, R131, R22.reuse ;  /* 0x0000001683837220 */ /* 0x080fe20000400000 */
[----:B------:R-:W-:Y:S01]  /*a720*/  F2FP.BF16.F32.PACK_AB R123, RZ, R123 ;  /* 0x0000007bff7b723e */ /* 0x000fe200000010ff */
[----:B------:R-:W-:Y:S01]  /*a730*/  FMUL R132, R132, R22 ;  /* 0x0000001684847220 */ /* 0x000fe20000400000 */
        /* <DEDUP_REMOVED lines=18> */
[C---:B------:R-:W-:Y:S01]  /*a860*/  ISETP.GT.AND P1, PT, R3.reuse, 0x80, P0 ;  /* 0x000000800300780c */ /* 0x040fe20000724270 */
[-C--:B------:R-:W-:Y:S01]  /*a870*/  FMUL R108, R108, R22.reuse ;  /* 0x000000166c6c7220 */ /* 0x080fe20000400000 */
        /* <DEDUP_REMOVED lines=30> */
[----:B------:R-:W-:Y:S01]  /*aa60*/  ISETP.NE.AND P1, PT, R12, RZ, PT ;  /* 0x000000ff0c00720c */ /* 0x000fe20003f25270 */
        /* <DEDUP_REMOVED lines=51> */
[C---:B------:R-:W-:Y:S01]  /*ada0*/  ISETP.GT.AND P3, PT, R3.reuse, 0x88, P3 ;  /* 0x000000880300780c */ /* 0x040fe20001f64270 */
[----:B------:R-:W-:Y:S01]  /*adb0*/  @P1 STG.E.U16 desc[UR46][R8.64+0x10], R158 ;  /* 0x0000109e08001986 */ /* 0x000fe2000c10152e */
[C---:B------:R-:W-:Y:S01]  /*adc0*/  ISETP.GT.AND P1, PT, R3.reuse, 0x80, P6 ;  /* 0x000000800300780c */ /* 0x040fe20003724270 */
[-C--:B------:R-:W-:Y:S01]  /*add0*/  FMUL R80, R80, R22.reuse ;  /* 0x0000001650507220 */ /* 0x080fe20000400000 */
[----:B------:R-:W-:Y:S01]  /*ade0*/  F2FP.BF16.F32.PACK_AB R97, RZ, R97 ;  /* 0x00000061ff61723e */ /* 0x000fe200000010ff */
[----:B------:R-:W-:Y:S01]  /*adf0*/  @P2 STG.E.U16 desc[UR46][R8.64+0x12], R159 ;  /* 0x0000129f08002986 */ /* 0x000fe2000c10152e */
[----:B------:R-:W-:Y:S01]  /*ae00*/  ISETP.GT.AND P2, PT, R3, 0x80, P5 ;  /* 0x000000800300780c */ /* 0x000fe20002f44270 */
[-C--:B------:R-:W-:Y:S01]  /*ae10*/  FMUL R81, R81, R22.reuse ;  /* 0x0000001651517220 */ /* 0x080fe20000400000 */
[C---:B------:R-:W-:Y:S01]  /*ae20*/  ISETP.GT.AND P5, PT, R3.reuse, 0x88, P5 ;  /* 0x000000880300780c */ /* 0x040fe20002fa4270 */
[----:B------:R-:W-:Y:S01]  /*ae30*/  FMUL R82, R82, R22 ;  /* 0x0000001652527220 */ /* 0x000fe20000400000 */
[----:B------:R-:W-:Y:S01]  /*ae40*/  F2FP.BF16.F32.PACK_AB R98, RZ, R98 ;  /* 0x00000062ff62723e */ /* 0x000fe200000010ff */
[----:B------:R-:W-:Y:S01]  /*ae50*/  @P0 STG.E.U16 desc[UR46][R10.64+0x20], R160 ;  /* 0x000020a00a000986 */ /* 0x000fe2000c10152e */
[----:B------:R-:W-:Y:S01]  /*ae60*/  ISETP.GT.AND P0, PT, R3, 0x80, P4 ;  /* 0x000000800300780c */ /* 0x000fe20002704270 */
[----:B------:R-:W-:Y:S01]  /*ae70*/  FMUL R83, R83, R22 ;  /* 0x0000001653537220 */ /* 0x000fe20000400000 */
[C---:B------:R-:W-:Y:S01]  /*ae80*/  ISETP.GT.AND P4, PT, R3.reuse, 0x88, P4 ;  /* 0x000000880300780c */ /* 0x040fe20002784270 */
[--C-:B------:R-:W-:Y:S01]  /*ae90*/  @P1 IMAD.MOV.U32 R14, RZ, RZ, R10.reuse ;  /* 0x000000ffff0e1224 */ /* 0x100fe200078e000a */
[----:B------:R-:W-:Y:S01]  /*aea0*/  F2FP.BF16.F32.PACK_AB R99, RZ, R99 ;  /* 0x00000063ff63723e */ /* 0x000fe200000010ff */
[--C-:B------:R-:W-:Y:S01]  /*aeb0*/  @P1 IMAD.MOV.U32 R15, RZ, RZ, R11.reuse ;  /* 0x000000ffff0f1224 */ /* 0x100fe200078e000b */
[----:B------:R-:W-:Y:S01]  /*aec0*/  F2FP.BF16.F32.PACK_AB R100, RZ, R100 ;  /* 0x00000064ff64723e */ /* 0x000fe200000010ff */
[----:B------:R-:W-:Y:S01]  /*aed0*/  @P2 IMAD.MOV.U32 R12, RZ, RZ, R10 ;  /* 0x000000ffff0c2224 */ /* 0x000fe200078e000a */
[----:B------:R-:W-:Y:S01]  /*aee0*/  F2FP.BF16.F32.PACK_AB R101, RZ, R101 ;  /* 0x00000065ff65723e */ /* 0x000fe200000010ff */
[----:B------:R-:W-:Y:S01]  /*aef0*/  @P2 IMAD.MOV.U32 R13, RZ, RZ, R11 ;  /* 0x000000ffff0d2224 */ /* 0x000fe200078e000b */
[----:B------:R-:W-:Y:S01]  /*af00*/  F2FP.BF16.F32.PACK_AB R102, RZ, R102 ;  /* 0x00000066ff66723e */ /* 0x000fe200000010ff */
[-C--:B------:R-:W-:Y:S01]  /*af10*/  FMUL R84, R84, R22.reuse ;  /* 0x0000001654547220 */ /* 0x080fe20000400000 */
[----:B------:R-:W-:Y:S01]  /*af20*/  F2FP.BF16.F32.PACK_AB R103, RZ, R103 ;  /* 0x00000067ff67723e */ /* 0x000fe200000010ff */
[----:B------:R0:W-:Y:S01]  /*af30*/  @P0 STG.E.U16 desc[UR46][R10.64+0x22], R161 ;  /* 0x000022a10a000986 */ /* 0x0001e2000c10152e */
[----:B------:R-:W-:Y:S01]  /*af40*/  ISETP.GT.AND P0, PT, R3, 0x88, P6 ;  /* 0x000000880300780c */ /* 0x000fe20003704270 */
[----:B------:R-:W-:Y:S01]  /*af50*/  FMUL R85, R85, R22 ;  /* 0x0000001655557220 */ /* 0x000fe20000400000 */
[----:B------:R-:W-:Y:S01]  /*af60*/  ISETP.GT.AND P6, PT, R0, 0x20, PT ;  /* 0x000000200000780c */ /* 0x000fe20003fc4270 */
[----:B------:R-:W-:Y:S01]  /*af70*/  @P3 STG.E.U16 desc[UR46][R8.64+0x20], R162 ;  /* 0x000020a208003986 */ /* 0x000fe2000c10152e */
[----:B------:R-:W-:Y:S01]  /*af80*/  F2FP.BF16.F32.PACK_AB R72, RZ, R72 ;  /* 0x00000048ff48723e */ /* 0x000fe200000010ff */
[-C--:B------:R-:W-:Y:S01]  /*af90*/  FMUL R86, R86, R22.reuse ;  /* 0x0000001656567220 */ /* 0x080fe20000400000 */
[----:B------:R-:W-:Y:S01]  /*afa0*/  ISETP.GT.AND P3, PT, R3, 0x8, P6 ;  /* 0x000000080300780c */ /* 0x000fe20003764270 */
[----:B------:R-:W-:Y:S01]  /*afb0*/  @P4 STG.E.U16 desc[UR46][R8.64+0x22], R163 ;  /* 0x000022a308004986 */ /* 0x000fe2000c10152e */
[----:B------:R-:W-:Y:S01]  /*afc0*/  ISETP.GT.AND P4, PT, R0, 0x28, PT ;  /* 0x000000280000780c */ /* 0x000fe20003f84270 */
[----:B------:R-:W-:Y:S01]  /*afd0*/  FMUL R87, R87, R22 ;  /* 0x0000001657577220 */ /* 0x000fe20000400000 */
[----:B------:R-:W-:Y:S01]  /*afe0*/  F2FP.BF16.F32.PACK_AB R73, RZ, R73 ;  /* 0x00000049ff49723e */ /* 0x000fe200000010ff */
[----:B------:R1:W-:Y:S01]  /*aff0*/  @P2 STG.E.U16 desc[UR46][R12.64+0x30], R164 ;  /* 0x000030a40c002986 */ /* 0x0003e2000c10152e */
[----:B0-----:R-:W-:Y:S01]  /*b000*/  IMAD.U32 R11, RZ, RZ, UR8 ;  /* 0x00000008ff0b7e24 */ /* 0x001fe2000f8e00ff */
[----:B------:R-:W-:Y:S01]  /*b010*/  F2FP.BF16.F32.PACK_AB R74, RZ, R74 ;  /* 0x0000004aff4a723e */ /* 0x000fe200000010ff */
[----:B------:R-:W-:Y:S01]  /*b020*/  FMUL R56, R56, R22 ;  /* 0x0000001638387220 */ /* 0x000fe20000400000 */
[----:B------:R-:W-:Y:S01]  /*b030*/  @P1 STG.E.U16 desc[UR46][R14.64+0x32], R165 ;  /* 0x000032a50e001986 */ /* 0x000fe2000c10152e */
[----:B------:R-:W-:Y:S01]  /*b040*/  ISETP.GT.AND P1, PT, R3, RZ, P6 ;  /* 0x000000ff0300720c */ /* 0x000fe20003724270 */
[----:B------:R-:W-:Y:S01]  /*b050*/  IMAD.WIDE.U32 R10, R11, 0xf0, R6 ;  /* 0x000000f00b0a7825 */ /* 0x000fe200078e0006 */
[----:B------:R-:W-:Y:S01]  /*b060*/  F2FP.BF16.F32.PACK_AB R75, RZ, R75 ;  /* 0x0000004bff4b723e */ /* 0x000fe200000010ff */
[----:B------:R-:W-:Y:S01]  /*b070*/  @P5 STG.E.U16 desc[UR46][R8.64+0x30], R166 ;  /* 0x000030a608005986 */ /* 0x000fe2000c10152e */
[----:B------:R-:W-:Y:S01]  /*b080*/  ISETP.GT.AND P5, PT, R0, 0x21, PT ;  /* 0x000000210000780c */ /* 0x000fe20003fa4270 */
[----:B------:R-:W-:Y:S01]  /*b090*/  VIADD R11, R11, UR4 ;  /* 0x000000040b0b7c36 */ /* 0x000fe20008000000 */
[----:B------:R-:W-:Y:S01]  /*b0a0*/  F2FP.BF16.F32.PACK_AB R76, RZ, R76 ;  /* 0x0000004cff4c723e */ /* 0x000fe200000010ff */
[----:B------:R0:W-:Y:S01]  /*b0b0*/  @P0 STG.E.U16 desc[UR46][R8.64+0x32], R167 ;  /* 0x000032a708000986 */ /* 0x0001e2000c10152e */
[----:B------:R-:W-:Y:S01]  /*b0c0*/  ISETP.GT.AND P2, PT, R3, RZ, P5 ;  /* 0x000000ff0300720c */ /* 0x000fe20002f44270 */
[-C--:B------:R-:W-:Y:S01]  /*b0d0*/  FMUL R57, R57, R22.reuse ;  /* 0x0000001639397220 */ /* 0x080fe20000400000 */
[----:B------:R-:W-:Y:S01]  /*b0e0*/  ISETP.GT.AND P0, PT, R3, 0x8, P5 ;  /* 0x000000080300780c */ /* 0x000fe20002f04270 */
[-C--:B------:R-:W-:Y:S01]  /*b0f0*/  FMUL R59, R59, R22.reuse ;  /* 0x000000163b3b7220 */ /* 0x080fe20000400000 */
[----:B-1----:R-:W-:Y:S01]  /*b100*/  P2R R12, PR, RZ, 0x40 ;  /* 0x00000040ff0c7803 */ /* 0x002fe20000000000 */
[----:B------:R1:W-:Y:S01]  /*b110*/  @P1 STG.E.U16 desc[UR46][R4.64+0x40], R136 ;  /* 0x0000408804001986 */ /* 0x0003e2000c10152e */
[----:B------:R-:W-:Y:S01]  /*b120*/  ISETP.GT.AND P1, PT, R3, 0x8, P4 ;  /* 0x000000080300780c */ /* 0x000fe20002724270 */
[-C--:B------:R-:W-:Y:S01]  /*b130*/  FMUL R58, R58, R22.reuse ;  /* 0x000000163a3a7220 */ /* 0x080fe20000400000 */
[----:B------:R-:W-:Y:S01]  /*b140*/  P2R R13, PR, RZ, 0x10 ;  /* 0x00000010ff0d7803 */ /* 0x000fe20000000000 */
[-C--:B------:R-:W-:Y:S01]  /*b150*/  FMUL R60, R60, R22.reuse ;  /* 0x000000163c3c7220 */ /* 0x080fe20000400000 */
[----:B------:R-:W-:Y:S01]  /*b160*/  F2FP.BF16.F32.PACK_AB R77, RZ, R77 ;  /* 0x0000004dff4d723e */ /* 0x000fe200000010ff */
[----:B------:R-:W-:Y:S01]  /*b170*/  FMUL R61, R61, R22 ;  /* 0x000000163d3d7220 */ /* 0x000fe20000400000 */
[----:B------:R-:W-:Y:S01]  /*b180*/  F2FP.BF16.F32.PACK_AB R78, RZ, R78 ;  /* 0x0000004eff4e723e */ /* 0x000fe200000010ff */
[----:B------:R1:W-:Y:S01]  /*b190*/  @P2 STG.E.U16 desc[UR46][R4.64+0x42], R137 ;  /* 0x0000428904002986 */ /* 0x0003e2000c10152e */
[----:B------:R-:W-:Y:S01]  /*b1a0*/  ISETP.GT.AND P2, PT, R3, RZ, P4 ;  /* 0x000000ff0300720c */ /* 0x000fe20002744270 */
[-C--:B------:R-:W-:Y:S01]  /*b1b0*/  FMUL R62, R62, R22.reuse ;  /* 0x000000163e3e7220 */ /* 0x080fe20000400000 */
[C---:B------:R-:W-:Y:S01]  /*b1c0*/  ISETP.GT.AND P4, PT, R0.reuse, 0x39, PT ;  /* 0x000000390000780c */ /* 0x040fe20003f84270 */
[----:B------:R1:W-:Y:S01]  /*b1d0*/  @P3 STG.E.U16 desc[UR46][R6.64+0x40], R138 ;  /* 0x0000408a06003986 */ /* 0x0003e2000c10152e */
[----:B------:R-:W-:Y:S01]  /*b1e0*/  ISETP.GT.AND P3, PT, R0, 0x29, PT ;  /* 0x000000290000780c */ /* 0x000fe20003f64270 */
[-C--:B------:R-:W-:Y:S01]  /*b1f0*/  FMUL R63, R63, R22.reuse ;  /* 0x000000163f3f7220 */ /* 0x080fe20000400000 */
[----:B------:R-:W-:Y:S01]  /*b200*/  F2FP.BF16.F32.PACK_AB R79, RZ, R79 ;  /* 0x0000004fff4f723e */ /* 0x000fe200000010ff */
[----:B------:R1:W-:Y:S01]  /*b210*/  @P0 STG.E.U16 desc[UR46][R6.64+0x42], R139 ;  /* 0x0000428b06000986 */ /* 0x0003e2000c10152e */
[----:B------:R-:W-:Y:S01]  /*b220*/  ISETP.GT.AND P0, PT, R3, RZ, P3 ;  /* 0x000000ff0300720c */ /* 0x000fe20001f04270 */
[----:B------:R-:W-:Y:S01]  /*b230*/  FMUL R65, R65, R22 ;  /* 0x0000001641417220 */ /* 0x000fe20000400000 */
[----:B------:R-:W-:Y:S01]  /*b240*/  F2FP.BF16.F32.PACK_AB R80, RZ, R80 ;  /* 0x00000050ff50723e */ /* 0x000fe200000010ff */
[-C--:B------:R-:W-:Y:S01]  /*b250*/  FMUL R64, R64, R22.reuse ;  /* 0x0000001640407220 */ /* 0x080fe20000400000 */
[----:B------:R-:W-:Y:S01]  /*b260*/  F2FP.BF16.F32.PACK_AB R81, RZ, R81 ;  /* 0x00000051ff51723e */ /* 0x000fe200000010ff */
[----:B------:R1:W-:Y:S01]  /*b270*/  @P2 STG.E.U16 desc[UR46][R4.64+0x50], R140 ;  /* 0x0000508c04002986 */ /* 0x0003e2000c10152e */
[----:B------:R-:W-:Y:S01]  /*b280*/  ISETP.GT.AND P2, PT, R0, 0x30, PT ;  /* 0x000000300000780c */ /* 0x000fe20003f44270 */
[----:B------:R-:W-:Y:S01]  /*b290*/  FMUL R66, R66, R22 ;  /* 0x0000001642427220 */ /* 0x000fe20000400000 */
[----:B------:R-:W-:Y:S01]  /*b2a0*/  F2FP.BF16.F32.PACK_AB R82, RZ, R82 ;  /* 0x00000052ff52723e */ /* 0x000fe200000010ff */
[-C--:B------:R-:W-:Y:S01]  /*b2b0*/  FMUL R67, R67, R22.reuse ;  /* 0x0000001643437220 */ /* 0x080fe20000400000 */
[----:B------:R-:W-:Y:S01]  /*b2c0*/  F2FP.BF16.F32.PACK_AB R83, RZ, R83 ;  /* 0x00000053ff53723e */ /* 0x000fe200000010ff */
[----:B------:R-:W-:Y:S01]  /*b2d0*/  FMUL R68, R68, R22 ;  /* 0x0000001644447220 */ /* 0x000fe20000400000 */
[----:B------:R-:W-:Y:S01]  /*b2e0*/  F2FP.BF16.F32.PACK_AB R84, RZ, R84 ;  /* 0x00000054ff54723e */ /* 0x000fe200000010ff */
[----:B------:R1:W-:Y:S01]  /*b2f0*/  @P0 STG.E.U16 desc[UR46][R4.64+0x52], R141 ;  /* 0x0000528d04000986 */ /* 0x0003e2000c10152e */
[----:B------:R-:W-:Y:S01]  /*b300*/  ISETP.GT.AND P0, PT, R3, 0x8, P3 ;  /* 0x000000080300780c */ /* 0x000fe20001f04270 */
        /* <DEDUP_REMOVED lines=30> */
[----:B------:R1:W-:Y:S01]  /*b4f0*/  @P1 STG.E.U16 desc[UR46][R4.64+0x62], R145 ;  /* 0x0000629104001986 */ /* 0x0003e2000c10152e */
[----:B------:R-:W-:Y:S01]  /*b500*/  ISETP.GT.AND P1, PT, R3, 0x8, P2 ;  /* 0x000000080300780c */ /* 0x000fe20001724270 */
        /* <DEDUP_REMOVED lines=26> */
[----:B------:R1:W-:Y:S01]  /*b6b0*/  @P1 STG.E.U16 desc[UR46][R6.64+0x62], R147 ;  /* 0x0000629306001986 */ /* 0x0003e2000c10152e */
[----:B0-----:R-:W-:Y:S01]  /*b6c0*/  IADD3 R8, P1, R10, UR10, RZ ;  /* 0x0000000a0a087c10 */ /* 0x001fe2000ff3e0ff */
[-C--:B------:R-:W-:Y:S01]  /*b6d0*/  FMUL R29, R29, R22.reuse ;  /* 0x000000161d1d7220 */ /* 0x080fe20000400000 */
[----:B------:R-:W-:Y:S01]  /*b6e0*/  F2FP.BF16.F32.PACK_AB R45, RZ, R45 ;  /* 0x0000002dff2d723e */ /* 0x000fe200000010ff */
[-C--:B------:R-:W-:Y:S01]  /*b6f0*/  FMUL R30, R30, R22.reuse ;  /* 0x000000161e1e7220 */ /* 0x080fe20000400000 */
[----:B------:R-:W-:Y:S01]  /*b700*/  IADD3.X R9, R11, UR5, RZ, P1, !PT ;  /* 0x000000050b097c10 */ /* 0x000fe20008ffe4ff */
[-C--:B------:R-:W-:Y:S01]  /*b710*/  FMUL R31, R31, R22.reuse ;  /* 0x000000161f1f7220 */ /* 0x080fe20000400000 */
        /* <DEDUP_REMOVED lines=18> */
[----:B------:R-:W-:-:S02]  /*b840*/  ISETP.GT.AND P6, PT, R3, RZ, P4 ;  /* 0x000000ff0300720c */ /* 0x000fc400027c4270 */
[C---:B------:R-:W-:Y:S02]  /*b850*/  ISETP.GT.AND P4, PT, R3.reuse, 0x8, P4 ;  /* 0x000000080300780c */ /* 0x040fe40002784270 */
[----:B------:R-:W-:Y:S02]  /*b860*/  F2FP.BF16.F32.PACK_AB R53, RZ, R53 ;  /* 0x00000035ff35723e */ /* 0x000fe400000010ff */
[----:B------:R-:W-:Y:S02]  /*b870*/  F2FP.BF16.F32.PACK_AB R54, RZ, R54 ;  /* 0x00000036ff36723e */ /* 0x000fe400000010ff */
[----:B------:R-:W-:Y:S02]  /*b880*/  F2FP.BF16.F32.PACK_AB R55, RZ, R55 ;  /* 0x00000037ff37723e */ /* 0x000fe400000010ff */
[----:B------:R-:W-:Y:S02]  /*b890*/  F2FP.BF16.F32.PACK_AB R24, RZ, R24 ;  /* 0x00000018ff18723e */ /* 0x000fe400000010ff */
[----:B------:R-:W-:Y:S01]  /*b8a0*/  F2FP.BF16.F32.PACK_AB R25, RZ, R25 ;  /* 0x00000019ff19723e */ /* 0x000fe200000010ff */
[----:B------:R1:W-:Y:S01]  /*b8b0*/  @P6 STG.E.U16 desc[UR46][R4.64+0x72], R149 ;  /* 0x0000729504006986 */ /* 0x0003e2000c10152e */
[----:B------:R-:W-:-:S02]  /*b8c0*/  ISETP.GT.AND P6, PT, R3, 0x8, P1 ;  /* 0x000000080300780c */ /* 0x000fc40000fc4270 */
[----:B------:R-:W-:Y:S01]  /*b8d0*/  F2FP.BF16.F32.PACK_AB R26, RZ, R26 ;  /* 0x0000001aff1a723e */ /* 0x000fe200000010ff */
[----:B------:R1:W-:Y:S01]  /*b8e0*/  @P4 STG.E.U16 desc[UR46][R6.64+0x72], R151 ;  /* 0x0000729706004986 */ /* 0x0003e2000c10152e */
[----:B------:R-:W-:Y:S02]  /*b8f0*/  F2FP.BF16.F32.PACK_AB R27, RZ, R27 ;  /* 0x0000001bff1b723e */ /* 0x000fe400000010ff */
[----:B------:R-:W-:Y:S02]  /*b900*/  F2FP.BF16.F32.PACK_AB R28, RZ, R28 ;  /* 0x0000001cff1c723e */ /* 0x000fe400000010ff */
[----:B------:R-:W-:Y:S02]  /*b910*/  F2FP.BF16.F32.PACK_AB R29, RZ, R29 ;  /* 0x0000001dff1d723e */ /* 0x000fe400000010ff */
[----:B------:R-:W-:Y:S02]  /*b920*/  F2FP.BF16.F32.PACK_AB R30, RZ, R30 ;  /* 0x0000001eff1e723e */ /* 0x000fe400000010ff */
[----:B------:R-:W-:Y:S01]  /*b930*/  F2FP.BF16.F32.PACK_AB R31, RZ, R31 ;  /* 0x0000001fff1f723e */ /* 0x000fe200000010ff */
[----:B------:R1:W-:Y:S01]  /*b940*/  @P6 STG.E.U16 desc[UR46][R6.64+0x70], R150 ;  /* 0x0000709606006986 */ /* 0x0003e2000c10152e */
[----:B------:R-:W-:-:S02]  /*b950*/  ISETP.NE.AND P6, PT, R12, RZ, PT ;  /* 0x000000ff0c00720c */ /* 0x000fc40003fc5270 */
[----:B------:R-:W-:Y:S02]  /*b960*/  F2FP.BF16.F32.PACK_AB R32, RZ, R32 ;  /* 0x00000020ff20723e */ /* 0x000fe400000010ff */
[C---:B------:R-:W-:Y:S02]  /*b970*/  ISETP.GT.AND P4, PT, R3.reuse, 0x80, P6 ;  /* 0x000000800300780c */ /* 0x040fe40003784270 */
[----:B------:R-:W-:Y:S02]  /*b980*/  ISETP.GT.AND P6, PT, R3, 0x88, P6 ;  /* 0x000000880300780c */ /* 0x000fe400037c4270 */
[----:B------:R-:W-:Y:S02]  /*b990*/  F2FP.BF16.F32.PACK_AB R33, RZ, R33 ;  /* 0x00000021ff21723e */ /* 0x000fe400000010ff */
[----:B------:R-:W-:Y:S02]  /*b9a0*/  F2FP.BF16.F32.PACK_AB R34, RZ, R34 ;  /* 0x00000022ff22723e */ /* 0x000fe400000010ff */
[----:B------:R-:W-:-:S02]  /*b9b0*/  F2FP.BF16.F32.PACK_AB R35, RZ, R35 ;  /* 0x00000023ff23723e */ /* 0x000fc400000010ff */
[----:B------:R-:W-:Y:S02]  /*b9c0*/  F2FP.BF16.F32.PACK_AB R36, RZ, R36 ;  /* 0x00000024ff24723e */ /* 0x000fe400000010ff */
[----:B------:R-:W-:Y:S01]  /*b9d0*/  F2FP.BF16.F32.PACK_AB R37, RZ, R37 ;  /* 0x00000025ff25723e */ /* 0x000fe200000010ff */
[----:B------:R1:W-:Y:S01]  /*b9e0*/  @P4 STG.E.U16 desc[UR46][R10.64+0x40], R120 ;  /* 0x000040780a004986 */ /* 0x0003e2000c10152e */
[C---:B------:R-:W-:Y:S02]  /*b9f0*/  ISETP.GT.AND P4, PT, R3.reuse, 0x80, P5 ;  /* 0x000000800300780c */ /* 0x040fe40002f84270 */
[----:B------:R-:W-:Y:S02]  /*ba00*/  ISETP.GT.AND P5, PT, R3, 0x88, P5 ;  /* 0x000000880300780c */ /* 0x000fe40002fa4270 */
[----:B------:R-:W-:Y:S02]  /*ba10*/  F2FP.BF16.F32.PACK_AB R38, RZ, R38 ;  /* 0x00000026ff26723e */ /* 0x000fe400000010ff */
[----:B------:R-:W-:-:S07]  /*ba20*/  F2FP.BF16.F32.PACK_AB R39, RZ, R39 ;  /* 0x00000027ff27723e */ /* 0x000fce00000010ff */
[----:B------:R1:W-:Y:S01]  /*ba30*/  @P4 STG.E.U16 desc[UR46][R10.64+0x42], R121 ;  /* 0x000042790a004986 */ /* 0x0003e2000c10152e */
[----:B------:R-:W-:-:S03]  /*ba40*/  ISETP.NE.AND P4, PT, R13, RZ, PT ;  /* 0x000000ff0d00720c */ /* 0x000fc60003f85270 */
[----:B------:R1:W-:Y:S01]  /*ba50*/  @P5 STG.E.U16 desc[UR46][R8.64+0x42], R123 ;  /* 0x0000427b08005986 */ /* 0x0003e2000c10152e */
[C---:B------:R-:W-:Y:S02]  /*ba60*/  ISETP.GT.AND P5, PT, R3.reuse, 0x80, P4 ;  /* 0x000000800300780c */ /* 0x040fe400027a4270 */
[----:B------:R-:W-:Y:S01]  /*ba70*/  ISETP.GT.AND P4, PT, R3, 0x88, P4 ;  /* 0x000000880300780c */ /* 0x000fe20002784270 */
[----:B------:R1:W-:Y:S01]  /*ba80*/  @P6 STG.E.U16 desc[UR46][R8.64+0x40], R122 ;  /* 0x0000407a08006986 */ /* 0x0003e2000c10152e */
[----:B------:R-:W-:-:S09]  /*ba90*/  ISETP.GT.AND P6, PT, R0, 0x39, PT ;  /* 0x000000390000780c */ /* 0x000fd20003fc4270 */
[----:B------:R1:W-:Y:S01]  /*baa0*/  @P5 STG.E.U16 desc[UR46][R10.64+0x50], R124 ;  /* 0x0000507c0a005986 */ /* 0x0003e2000c10152e */
[C---:B------:R-:W-:Y:S02]  /*bab0*/  ISETP.GT.AND P5, PT, R3.reuse, 0x80, P3 ;  /* 0x000000800300780c */ /* 0x040fe40001fa4270 */
[----:B------:R-:W-:-:S11]  /*bac0*/  ISETP.GT.AND P3, PT, R3, 0x88, P3 ;  /* 0x000000880300780c */ /* 0x000fd60001f64270 */
[----:B------:R1:W-:Y:S01]  /*bad0*/  @P5 STG.E.U16 desc[UR46][R10.64+0x52], R125 ;  /* 0x0000527d0a005986 */ /* 0x0003e2000c10152e */
[C---:B------:R-:W-:Y:S02]  /*bae0*/  ISETP.GT.AND P5, PT, R3.reuse, 0x80, P0 ;  /* 0x000000800300780c */ /* 0x040fe400007a4270 */
[C---:B------:R-:W-:Y:S01]  /*baf0*/  ISETP.GT.AND P0, PT, R3.reuse, 0x88, P0 ;  /* 0x000000880300780c */ /* 0x040fe20000704270 */
[----:B------:R1:W-:Y:S01]  /*bb00*/  @P4 STG.E.U16 desc[UR46][R8.64+0x50], R126 ;  /* 0x0000507e08004986 */ /* 0x0003e2000c10152e */
[C---:B------:R-:W-:Y:S02]  /*bb10*/  ISETP.GT.AND P4, PT, R3.reuse, 0x80, P2 ;  /* 0x000000800300780c */ /* 0x040fe40001784270 */
[C---:B------:R-:W-:Y:S01]  /*bb20*/  ISETP.GT.AND P2, PT, R3.reuse, 0x88, P2 ;  /* 0x000000880300780c */ /* 0x040fe20001744270 */
[----:B------:R1:W-:Y:S01]  /*bb30*/  @P3 STG.E.U16 desc[UR46][R8.64+0x52], R127 ;  /* 0x0000527f08003986 */ /* 0x0003e2000c10152e */
[C---:B------:R-:W-:Y:S02]  /*bb40*/  ISETP.GT.AND P3, PT, R3.reuse, 0x80, P1 ;  /* 0x000000800300780c */ /* 0x040fe40000f64270 */
[----:B------:R-:W-:-:S03]  /*bb50*/  ISETP.GT.AND P1, PT, R3, 0x88, P1 ;  /* 0x000000880300780c */ /* 0x000fc60000f24270 */
[----:B------:R1:W-:Y:S01]  /*bb60*/  @P5 STG.E.U16 desc[UR46][R10.64+0x62], R129 ;  /* 0x000062810a005986 */ /* 0x0003e2000c10152e */
[----:B------:R-:W-:-:S03]  /*bb70*/  ISETP.GT.AND P5, PT, R0, 0x41, PT ;  /* 0x000000410000780c */ /* 0x000fc60003fa4270 */
[----:B------:R1:W-:Y:S01]  /*bb80*/  @P4 STG.E.U16 desc[UR46][R10.64+0x60], R128 ;  /* 0x000060800a004986 */ /* 0x0003e2000c10152e */
[C---:B------:R-:W-:Y:S02]  /*bb90*/  ISETP.GT.AND P4, PT, R3.reuse, 0x80, P6 ;  /* 0x000000800300780c */ /* 0x040fe40003784270 */
[C---:B------:R-:W-:Y:S01]  /*bba0*/  ISETP.GT.AND P6, PT, R0.reuse, 0x40, PT ;  /* 0x000000400000780c */ /* 0x040fe20003fc4270 */
[----:B------:R1:W-:Y:S01]  /*bbb0*/  @P2 STG.E.U16 desc[UR46][R8.64+0x60], R130 ;  /* 0x0000608208002986 */ /* 0x0003e2000c10152e */
[----:B------:R-:W-:Y:S02]  /*bbc0*/  ISETP.GT.AND P2, PT, R0, 0x39, PT ;  /* 0x000000390000780c */ /* 0x000fe40003f44270 */
[----:B------:R-:W-:Y:S01]  /*bbd0*/  P2R R12, PR, RZ, 0x40 ;  /* 0x00000040ff0c7803 */ /* 0x000fe20000000000 */
[----:B------:R1:W-:Y:S01]  /*bbe0*/  @P0 STG.E.U16 desc[UR46][R8.64+0x62], R131 ;  /* 0x0000628308000986 */ /* 0x0003e2000c10152e */
[C---:B------:R-:W-:Y:S02]  /*bbf0*/  ISETP.GT.AND P0, PT, R3.reuse, 0x88, P2 ;  /* 0x000000880300780c */ /* 0x040fe40001704270 */
[C---:B------:R-:W-:Y:S01]  /*bc00*/  ISETP.GT.AND P2, PT, R3.reuse, RZ, P6 ;  /* 0x000000ff0300720c */ /* 0x040fe20003744270 */
[----:B------:R1:W-:Y:S01]  /*bc10*/  @P3 STG.E.U16 desc[UR46][R10.64+0x70], R132 ;  /* 0x000070840a003986 */ /* 0x0003e2000c10152e */
[----:B------:R-:W-:-:S03]  /*bc20*/  ISETP.GT.AND P3, PT, R3, RZ, P5 ;  /* 0x000000ff0300720c */ /* 0x000fc60002f64270 */
[----:B------:R1:W-:Y:S01]  /*bc30*/  @P4 STG.E.U16 desc[UR46][R10.64+0x72], R133 ;  /* 0x000072850a004986 */ /* 0x0003e2000c10152e */
[----:B------:R-:W-:-:S03]  /*bc40*/  ISETP.GT.AND P4, PT, R3, 0x8, P6 ;  /* 0x000000080300780c */ /* 0x000fc60003784270 */
[----:B------:R1:W-:Y:S01]  /*bc50*/  @P1 STG.E.U16 desc[UR46][R8.64+0x70], R134 ;  /* 0x0000708608001986 */ /* 0x0003e2000c10152e */
[----:B------:R-:W-:-:S03]  /*bc60*/  ISETP.GT.AND P1, PT, R3, 0x8, P5 ;  /* 0x000000080300780c */ /* 0x000fc60002f24270 */
[----:B------:R1:W-:Y:S04]  /*bc70*/  @P0 STG.E.U16 desc[UR46][R8.64+0x72], R135 ;  /* 0x0000728708000986 */ /* 0x0003e8000c10152e */
[----:B------:R1:W-:Y:S04]  /*bc80*/  @P2 STG.E.U16 desc[UR46][R4.64+0x80], R104 ;  /* 0x0000806804002986 */ /* 0x0003e8000c10152e */
[----:B------:R1:W-:Y:S01]  /*bc90*/  @P3 STG.E.U16 desc[UR46][R4.64+0x82], R105 ;  /* 0x0000826904003986 */ /* 0x0003e2000c10152e */
[----:B------:R-:W-:-:S03]  /*bca0*/  ISETP.GT.AND P3, PT, R0, 0x49, PT ;  /* 0x000000490000780c */ /* 0x000fc60003f64270 */
[----:B------:R1:W-:Y:S01]  /*bcb0*/  @P4 STG.E.U16 desc[UR46][R6.64+0x80], R106 ;  /* 0x0000806a06004986 */ /* 0x0003e2000c10152e */
[C---:B------:R-:W-:Y:S02]  /*bcc0*/  ISETP.GT.AND P4, PT, R0.reuse, 0x48, PT ;  /* 0x000000480000780c */ /* 0x040fe40003f84270 */
[C---:B------:R-:W-:Y:S01]  /*bcd0*/  ISETP.GT.AND P2, PT, R3.reuse, RZ, P3 ;  /* 0x000000ff0300720c */ /* 0x040fe20001f44270 */
[----:B------:R1:W-:Y:S01]  /*bce0*/  @P1 STG.E.U16 desc[UR46][R6.64+0x82], R107 ;  /* 0x0000826b06001986 */ /* 0x0003e2000c10152e */
[C---:B------:R-:W-:Y:S02]  /*bcf0*/  ISETP.GT.AND P0, PT, R3.reuse, RZ, P4 ;  /* 0x000000ff0300720c */ /* 0x040fe40002704270 */
[----:B------:R-:W-:Y:S02]  /*bd00*/  ISETP.GT.AND P1, PT, R3, 0x8, P4 ;  /* 0x000000080300780c */ /* 0x000fe40002724270 */
[----:B------:R-:W-:Y:S02]  /*bd10*/  P2R R13, PR, RZ, 0x10 ;  /* 0x00000010ff0d7803 */ /* 0x000fe40000000000 */
[----:B------:R-:W-:-:S05]  /*bd20*/  ISETP.GT.AND P4, PT, R0, 0x59, PT ;  /* 0x000000590000780c */ /* 0x000fca0003f84270 */
[----:B------:R1:W-:Y:S01]  /*bd30*/  @P2 STG.E.U16 desc[UR46][R4.64+0x92], R109 ;  /* 0x0000926d04002986 */ /* 0x0003e2000c10152e */
[----:B------:R-:W-:-:S03]  /*bd40*/  ISETP.GT.AND P2, PT, R0, 0x50, PT ;  /* 0x000000500000780c */ /* 0x000fc60003f44270 */
[----:B------:R1:W-:Y:S01]  /*bd50*/  @P0 STG.E.U16 desc[UR46][R4.64+0x90], R108 ;  /* 0x0000906c04000986 */ /* 0x0003e2000c10152e */
[----:B------:R-:W-:-:S03]  /*bd60*/  ISETP.GT.AND P0, PT, R3, 0x8, P3 ;  /* 0x000000080300780c */ /* 0x000fc60001f04270 */
[----:B------:R1:W-:Y:S01]  /*bd70*/  @P1 STG.E.U16 desc[UR46][R6.64+0x90], R110 ;  /* 0x0000906e06001986 */ /* 0x0003e2000c10152e */
[----:B------:R-:W-:-:S09]  /*bd80*/  ISETP.GT.AND P1, PT, R3, RZ, P2 ;  /* 0x000000ff0300720c */ /* 0x000fd20001724270 */
[----:B------:R1:W-:Y:S01]  /*bd90*/  @P0 STG.E.U16 desc[UR46][R6.64+0x92], R111 ;  /* 0x0000926f06000986 */ /* 0x0003e2000c10152e */
[----:B------:R-:W-:-:S03]  /*bda0*/  ISETP.GT.AND P0, PT, R0, 0x51, PT ;  /* 0x000000510000780c */ /* 0x000fc60003f04270 */
[----:B------:R1:W-:Y:S01]  /*bdb0*/  @P1 STG.E.U16 desc[UR46][R4.64+0xa0], R112 ;  /* 0x0000a07004001986 */ /* 0x0003e2000c10152e */
[----:B------:R-:W-:-:S13]  /*bdc0*/  ISETP.GT.AND P1, PT, R3, RZ, P0 ;  /* 0x000000ff0300720c */ /* 0x000fda0000724270 */
[----:B------:R1:W-:Y:S01]  /*bdd0*/  @P1 STG.E.U16 desc[UR46][R4.64+0xa2], R113 ;  /* 0x0000a27104001986 */ /* 0x0003e2000c10152e */
[----:B------:R-:W-:-:S13]  /*bde0*/  ISETP.GT.AND P1, PT, R3, 0x8, P2 ;  /* 0x000000080300780c */ /* 0x000fda0001724270 */
[----:B------:R1:W-:Y:S01]  /*bdf0*/  @P1 STG.E.U16 desc[UR46][R6.64+0xa0], R114 ;  /* 0x0000a07206001986 */ /* 0x0003e2000c10152e */
[----:B------:R-:W-:-:S13]  /*be00*/  ISETP.GT.AND P1, PT, R3, 0x8, P0 ;  /* 0x000000080300780c */ /* 0x000fda0000724270 */
[----:B------:R1:W-:Y:S01]  /*be10*/  @P1 STG.E.U16 desc[UR46][R6.64+0xa2], R115 ;  /* 0x0000a27306001986 */ /* 0x0003e2000c10152e */
[----:B------:R-:W-:-:S04]  /*be20*/  ISETP.GT.AND P1, PT, R0, 0x58, PT ;  /* 0x000000580000780c */ /* 0x000fc80003f24270 */
[----:B------:R-:W-:-:S13]  /*be30*/  ISETP.GT.AND P6, PT, R3, RZ, P1 ;  /* 0x000000ff0300720c */ /* 0x000fda0000fc4270 */
[----:B------:R1:W-:Y:S01]  /*be40*/  @P6 STG.E.U16 desc[UR46][R4.64+0xb0], R116 ;  /* 0x0000b07404006986 */ /* 0x0003e2000c10152e */
[C---:B------:R-:W-:Y:S02]  /*be50*/  ISETP.GT.AND P6, PT, R3.reuse, RZ, P4 ;  /* 0x000000ff0300720c */ /* 0x040fe400027c4270 */
[----:B------:R-:W-:-:S11]  /*be60*/  ISETP.GT.AND P4, PT, R3, 0x8, P4 ;  /* 0x000000080300780c */ /* 0x000fd60002784270 */
[----:B------:R1:W-:Y:S01]  /*be70*/  @P6 STG.E.U16 desc[UR46][R4.64+0xb2], R117 ;  /* 0x0000b27504006986 */ /* 0x0003e2000c10152e */
[----:B------:R-:W-:-:S03]  /*be80*/  ISETP.GT.AND P6, PT, R3, 0x8, P1 ;  /* 0x000000080300780c */ /* 0x000fc60000fc4270 */
[----:B------:R1:W-:Y:S10]  /*be90*/  @P4 STG.E.U16 desc[UR46][R6.64+0xb2], R119 ;  /* 0x0000b27706004986 */ /* 0x0003f4000c10152e */
[----:B------:R1:W-:Y:S01]  /*bea0*/  @P6 STG.E.U16 desc[UR46][R6.64+0xb0], R118 ;  /* 0x0000b07606006986 */ /* 0x0003e2000c10152e */
[----:B------:R-:W-:-:S04]  /*beb0*/  ISETP.NE.AND P6, PT, R12, RZ, PT ;  /* 0x000000ff0c00720c */ /* 0x000fc80003fc5270 */
[C---:B------:R-:W-:Y:S02]  /*bec0*/  ISETP.GT.AND P4, PT, R3.reuse, 0x80, P6 ;  /* 0x000000800300780c */ /* 0x040fe40003784270 */
[----:B------:R-:W-:-:S11]  /*bed0*/  ISETP.GT.AND P6, PT, R3, 0x88, P6 ;  /* 0x000000880300780c */ /* 0x000fd600037c4270 */
[----:B------:R1:W-:Y:S01]  /*bee0*/  @P4 STG.E.U16 desc[UR46][R10.64+0x80], R88 ;  /* 0x000080580a004986 */ /* 0x0003e2000c10152e */
[C---:B------:R-:W-:Y:S02]  /*bef0*/  ISETP.GT.AND P4, PT, R3.reuse, 0x80, P5 ;  /* 0x000000800300780c */ /* 0x040fe40002f84270 */
[----:B------:R-:W-:-:S11]  /*bf00*/  ISETP.GT.AND P5, PT, R3, 0x88, P5 ;  /* 0x000000880300780c */ /* 0x000fd60002fa4270 */
        /* <DEDUP_REMOVED lines=100> */
[----:B------:R-:W-:-:S03]  /*c550*/  ISETP.GT.AND P4, PT, R3, 0x80, P5 ;  /* 0x000000800300780c */ /* 0x000fc60002f84270 */
[----:B------:R1:W-:Y:S01]  /*c560*/  @P2 STG.E.U16 desc[UR46][R8.64+0xe0], R66 ;  /* 0x0000e04208002986 */ /* 0x0003e2000c10152e */
[----:B------:R-:W-:-:S03]  /*c570*/  ISETP.GT.AND P2, PT, R3, RZ, P6 ;  /* 0x000000ff0300720c */ /* 0x000fc60003744270 */
[----:B------:R1:W-:Y:S01]  /*c580*/  @P0 STG.E.U16 desc[UR46][R8.64+0xe2], R67 ;  /* 0x0000e24308000986 */ /* 0x0003e2000c10152e */
[----:B------:R-:W-:-:S03]  /*c590*/  ISETP.GT.AND P0, PT, R0, 0x81, PT ;  /* 0x000000810000780c */ /* 0x000fc60003f04270 */
[----:B------:R1:W-:Y:S01]  /*c5a0*/  @P3 STG.E.U16 desc[UR46][R10.64+0xf0], R68 ;  /* 0x0000f0440a003986 */ /* 0x0003e2000c10152e */
[----:B------:R-:W-:-:S03]  /*c5b0*/  ISETP.GT.AND P3, PT, R3, 0x8, P0 ;  /* 0x000000080300780c */ /* 0x000fc60000764270 */
[----:B------:R1:W-:Y:S01]  /*c5c0*/  @P4 STG.E.U16 desc[UR46][R10.64+0xf2], R69 ;  /* 0x0000f2450a004986 */ /* 0x0003e2000c10152e */
[----:B------:R-:W-:-:S03]  /*c5d0*/  ISETP.GT.AND P4, PT, R3, RZ, P0 ;  /* 0x000000ff0300720c */ /* 0x000fc60000784270 */
[----:B------:R1:W-:Y:S01]  /*c5e0*/  @P1 STG.E.U16 desc[UR46][R8.64+0xf0], R70 ;  /* 0x0000f04608001986 */ /* 0x0003e2000c10152e */
[C---:B------:R-:W-:Y:S02]  /*c5f0*/  ISETP.GT.AND P1, PT, R3.reuse, 0x88, P5 ;  /* 0x000000880300780c */ /* 0x040fe40002f24270 */
[----:B------:R-:W-:-:S11]  /*c600*/  ISETP.GT.AND P5, PT, R3, 0x8, P6 ;  /* 0x000000080300780c */ /* 0x000fd600037a4270 */
[----:B------:R1:W-:Y:S01]  /*c610*/  @P1 STG.E.U16 desc[UR46][R8.64+0xf2], R71 ;  /* 0x0000f24708001986 */ /* 0x0003e2000c10152e */
[----:B------:R-:W-:-:S03]  /*c620*/  ISETP.GT.AND P1, PT, R0, 0x88, PT ;  /* 0x000000880000780c */ /* 0x000fc60003f24270 */
[----:B------:R1:W-:Y:S01]  /*c630*/  @P2 STG.E.U16 desc[UR46][R4.64+0x100], R40 ;  /* 0x0001002804002986 */ /* 0x0003e2000c10152e */
[----:B------:R-:W-:Y:S02]  /*c640*/  ISETP.GT.AND P2, PT, R0, 0x89, PT ;  /* 0x000000890000780c */ /* 0x000fe40003f44270 */
[----:B------:R-:W-:Y:S01]  /*c650*/  P2R R13, PR, RZ, 0x2 ;  /* 0x00000002ff0d7803 */ /* 0x000fe20000000000 */
[----:B------:R1:W-:Y:S01]  /*c660*/  @P4 STG.E.U16 desc[UR46][R4.64+0x102], R41 ;  /* 0x0001022904004986 */ /* 0x0003e2000c10152e */
[C---:B------:R-:W-:Y:S02]  /*c670*/  ISETP.GT.AND P4, PT, R3.reuse, RZ, P1 ;  /* 0x000000ff0300720c */ /* 0x040fe40000f84270 */
[----:B------:R-:W-:Y:S01]  /*c680*/  P2R R12, PR, RZ, 0x4 ;  /* 0x00000004ff0c7803 */ /* 0x000fe20000000000 */
[----:B------:R1:W-:Y:S01]  /*c690*/  @P3 STG.E.U16 desc[UR46][R6.64+0x102], R43 ;  /* 0x0001022b06003986 */ /* 0x0003e2000c10152e */
[----:B------:R-:W-:-:S03]  /*c6a0*/  ISETP.GT.AND P3, PT, R3, RZ, P2 ;  /* 0x000000ff0300720c */ /* 0x000fc60001764270 */
[----:B------:R1:W-:Y:S01]  /*c6b0*/  @P5 STG.E.U16 desc[UR46][R6.64+0x100], R42 ;  /* 0x0001002a06005986 */ /* 0x0003e2000c10152e */
[----:B------:R-:W-:-:S05]  /*c6c0*/  ISETP.GT.AND P5, PT, R3, 0x8, P1 ;  /* 0x000000080300780c */ /* 0x000fca0000fa4270 */
[----:B------:R1:W-:Y:S01]  /*c6d0*/  @P4 STG.E.U16 desc[UR46][R4.64+0x110], R44 ;  /* 0x0001102c04004986 */ /* 0x0003e2000c10152e */
[----:B------:R-:W-:-:S03]  /*c6e0*/  ISETP.GT.AND P4, PT, R3, 0x8, P2 ;  /* 0x000000080300780c */ /* 0x000fc60001784270 */
[----:B------:R1:W-:Y:S01]  /*c6f0*/  @P3 STG.E.U16 desc[UR46][R4.64+0x112], R45 ;  /* 0x0001122d04003986 */ /* 0x0003e2000c10152e */
[----:B------:R-:W-:-:S03]  /*c700*/  ISETP.GT.AND P3, PT, R0, 0x90, PT ;  /* 0x000000900000780c */ /* 0x000fc60003f64270 */
[----:B------:R1:W-:Y:S01]  /*c710*/  @P5 STG.E.U16 desc[UR46][R6.64+0x110], R46 ;  /* 0x0001102e06005986 */ /* 0x0003e2000c10152e */
[----:B------:R-:W-:-:S05]  /*c720*/  ISETP.GT.AND P5, PT, R3, RZ, P3 ;  /* 0x000000ff0300720c */ /* 0x000fca0001fa4270 */
[----:B------:R1:W-:Y:S01]  /*c730*/  @P4 STG.E.U16 desc[UR46][R6.64+0x112], R47 ;  /* 0x0001122f06004986 */ /* 0x0003e2000c10152e */
[----:B------:R-:W-:-:S07]  /*c740*/  ISETP.GT.AND P4, PT, R0, 0x91, PT ;  /* 0x000000910000780c */ /* 0x000fce0003f84270 */
        /* <DEDUP_REMOVED lines=10> */
[----:B------:R-:W-:-:S04]  /*c7f0*/  ISETP.GT.AND P6, PT, R0, 0x99, PT ;  /* 0x000000990000780c */ /* 0x000fc80003fc4270 */
[----:B------:R-:W-:-:S13]  /*c800*/  ISETP.GT.AND P1, PT, R3, RZ, P6 ;  /* 0x000000ff0300720c */ /* 0x000fda0003724270 */
[----:B------:R1:W-:Y:S01]  /*c810*/  @P1 STG.E.U16 desc[UR46][R4.64+0x132], R53 ;  /* 0x0001323504001986 */ /* 0x0003e2000c10152e */
[----:B------:R-:W-:-:S13]  /*c820*/  ISETP.GT.AND P1, PT, R3, 0x8, P5 ;  /* 0x000000080300780c */ /* 0x000fda0002f24270 */
[----:B------:R1:W-:Y:S01]  /*c830*/  @P1 STG.E.U16 desc[UR46][R6.64+0x130], R54 ;  /* 0x0001303606001986 */ /* 0x0003e2000c10152e */
[----:B------:R-:W-:-:S13]  /*c840*/  ISETP.GT.AND P1, PT, R3, 0x8, P6 ;  /* 0x000000080300780c */ /* 0x000fda0003724270 */
[----:B------:R1:W-:Y:S01]  /*c850*/  @P1 STG.E.U16 desc[UR46][R6.64+0x132], R55 ;  /* 0x0001323706001986 */ /* 0x0003e2000c10152e */
[----:B------:R-:W-:-:S04]  /*c860*/  ISETP.GT.AND P1, PT, R0, 0x80, PT ;  /* 0x000000800000780c */ /* 0x000fc80003f24270 */
        /* <DEDUP_REMOVED lines=8> */
[----:B------:R-:W-:-:S03]  /*c8f0*/  ISETP.NE.AND P1, PT, R13, RZ, PT ;  /* 0x000000ff0d00720c */ /* 0x000fc60003f25270 */
[----:B------:R1:W-:Y:S01]  /*c900*/  @P0 STG.E.U16 desc[UR46][R8.64+0x102], R27 ;  /* 0x0001021b08000986 */ /* 0x0003e2000c10152e */
[C---:B------:R-:W-:Y:S02]  /*c910*/  ISETP.GT.AND P0, PT, R3.reuse, 0x80, P1 ;  /* 0x000000800300780c */ /* 0x040fe40000f04270 */
[----:B------:R-:W-:-:S11]  /*c920*/  ISETP.GT.AND P1, PT, R3, 0x88, P1 ;  /* 0x000000880300780c */ /* 0x000fd60000f24270 */
        /* <DEDUP_REMOVED lines=13> */
[C---:B------:R-:W-:Y:S02]  /*ca00*/  ISETP.GT.AND P0, PT, R3.reuse, 0x80, P6 ;  /* 0x000000800300780c */ /* 0x040fe40003704270 */
[----:B------:R-:W-:Y:S01]  /*ca10*/  ISETP.GT.AND P6, PT, R3, 0x88, P6 ;  /* 0x000000880300780c */ /* 0x000fe200037c4270 */
[----:B------:R1:W-:Y:S04]  /*ca20*/  @P1 STG.E.U16 desc[UR46][R10.64+0x122], R33 ;  /* 0x000122210a001986 */ /* 0x0003e8000c10152e */
[----:B------:R1:W-:Y:S04]  /*ca30*/  @P3 STG.E.U16 desc[UR46][R8.64+0x120], R34 ;  /* 0x0001202208003986 */ /* 0x0003e8000c10152e */
[----:B------:R1:W-:Y:S04]  /*ca40*/  @P4 STG.E.U16 desc[UR46][R8.64+0x122], R35 ;  /* 0x0001222308004986 */ /* 0x0003e8000c10152e */
[----:B------:R1:W-:Y:S04]  /*ca50*/  @P2 STG.E.U16 desc[UR46][R10.64+0x130], R36 ;  /* 0x000130240a002986 */ /* 0x0003e8000c10152e */
[----:B------:R1:W-:Y:S04]  /*ca60*/  @P0 STG.E.U16 desc[UR46][R10.64+0x132], R37 ;  /* 0x000132250a000986 */ /* 0x0003e8000c10152e */
[----:B------:R1:W-:Y:S04]  /*ca70*/  @P5 STG.E.U16 desc[UR46][R8.64+0x130], R38 ;  /* 0x0001302608005986 */ /* 0x0003e8000c10152e */
[----:B------:R1:W-:Y:S02]  /*ca80*/  @P6 STG.E.U16 desc[UR46][R8.64+0x132], R39 ;  /* 0x0001322708006986 */ /* 0x0003e4000c10152e */
.L_x_349:
[----:B------:R-:W-:Y:S05]  /*ca90*/  BSYNC B0 ;  /* 0x0000000000007941 */ /* 0x000fea0003800000 */
.L_x_33:
[----:B------:R-:W-:Y:S01]  /*caa0*/  ULDC UR4, c[0x0][0xc] ;  /* 0x0000030000047ab9 */ /* 0x000fe20000000800 */
[----:B------:R-:W-:Y:S01]  /*cab0*/  ULDC UR5, c[0x0][0x10] ;  /* 0x0000040000057ab9 */ /* 0x000fe20000000800 */
[----:B------:R-:W2:Y:S01]  /*cac0*/  LDC R3, c[0x0][0x14] ;  /* 0x00000500ff037b82 */ /* 0x000ea20000000800 */
[----:B------:R-:W-:Y:S01]  /*cad0*/  UIMAD.WIDE.U32 UR4, UR4, UR5, URZ ;  /* 0x00000005040472a5 */ /* 0x000fe2000f8e003f */
[----:B------:R-:W-:Y:S01]  /*cae0*/  PRMT R0, RZ, 0x7610, R0 ;  /* 0x00007610ff007816 */ /* 0x000fe20000000000 */
[----:B------:R-:W-:Y:S01]  /*caf0*/  UMOV UR40, 0xffffffff ;  /* 0xffffffff00287882 */ /* 0x000fe20000000000 */
[----:B------:R-:W-:-:S03]  /*cb00*/  UMOV UR41, 0xffffffff ;  /* 0xffffffff00297882 */ /* 0x000fc60000000000 */
[----:B--2---:R-:W-:-:S04]  /*cb10*/  IMAD.WIDE.U32 R16, R3, UR4, R16 ;  /* 0x0000000403107c25 */ /* 0x004fc8000f8e0010 */
[----:B------:R-:W-:Y:S01]  /*cb20*/  IMAD R3, R3, UR5, RZ ;  /* 0x0000000503037c24 */ /* 0x000fe2000f8e02ff */
[----:B------:R-:W-:Y:S02]  /*cb30*/  ULDC.64 UR4, c[0x0][0x650] ;  /* 0x0001940000047ab9 */ /* 0x000fe40000000a00 */
[----:B------:R-:W-:Y:S01]  /*cb40*/  ISETP.GE.U32.AND P0, PT, R16, UR4, PT ;  /* 0x0000000410007c0c */ /* 0x000fe2000bf06070 */
[----:B------:R-:W-:-:S05]  /*cb50*/  IMAD.IADD R17, R17, 0x1, R3 ;  /* 0x0000000111117824 */ /* 0x000fca00078e0203 */
[----:B------:R-:W-:-:S13]  /*cb60*/  ISETP.GE.U32.AND.EX P0, PT, R17, UR5, PT, P0 ;  /* 0x0000000511007c0c */ /* 0x000fda000bf06100 */
[----:B------:R-:W-:Y:S05]  /*cb70*/  @P0 BRA `(.L_x_350) ;  /* 0x0000000400880947 */ /* 0x000fea0003800000 */
[----:B------:R-:W2:Y:S01]  /*cb80*/  S2UR UR6, SR_CTAID.X ;  /* 0x00000000000679c3 */ /* 0x000ea20000002500 */
[----:B------:R-:W-:Y:S01]  /*cb90*/  ULDC.64 UR12, c[0x0][0x628] ;  /* 0x00018a00000c7ab9 */ /* 0x000fe20000000a00 */
[----:B------:R-:W-:Y:S01]  /*cba0*/  ULDC UR4, c[0x0][0x150] ;  /* 0x0000540000047ab9 */ /* 0x000fe20000000800 */
[----:B------:R-:W-:Y:S01]  /*cbb0*/  ISETP.NE.U32.AND P0, PT, RZ, UR12, PT ;  /* 0x0000000cff007c0c */ /* 0x000fe2000bf05070 */
[----:B------:R-:W-:Y:S01]  /*cbc0*/  ULDC UR15, c[0x0][0x630] ;  /* 0x00018c00000f7ab9 */ /* 0x000fe20000000800 */
[C---:B------:R-:W-:Y:S01]  /*cbd0*/  R2UR UR16, R16.reuse ;  /* 0x00000000101072ca */ /* 0x040fe200000e0000 */
[----:B------:R-:W-:Y:S01]  /*cbe0*/  ULDC UR18, c[0x0][0x154] ;  /* 0x0000550000127ab9 */ /* 0x000fe20000000800 */
[----:B------:R-:W-:Y:S01]  /*cbf0*/  ISETP.NE.AND.EX P0, PT, RZ, UR13, PT, P0 ;  /* 0x0000000dff007c0c */ /* 0x000fe2000bf05300 */
[----:B------:R-:W0:Y:S01]  /*cc00*/  S2UR UR19, SR_CTAID.Y ;  /* 0x00000000001379c3 */ /* 0x000e220000002600 */
[----:B------:R-:W-:Y:S02]  /*cc10*/  R2UR UR17, R17 ;  /* 0x00000000111172ca */ /* 0x000fe400000e0000 */
[----:B------:R-:W-:-:S02]  /*cc20*/  R2UR UR10, R16 ;  /* 0x00000000100a72ca */ /* 0x000fc400000e0000 */
[----:B------:R-:W-:Y:S02]  /*cc30*/  R2UR UR11, R17 ;  /* 0x00000000110b72ca */ /* 0x000fe400000e0000 */
[----:B--2---:R-:W-:-:S05]  /*cc40*/  I2FP.F32.U32 R0, UR6 ;  /* 0x0000000600007c45 */ /* 0x004fca0008201000 */
[----:B------:R-:W-:-:S04]  /*cc50*/  FMUL R0, R0, UR4 ;  /* 0x0000000400007c20 */ /* 0x000fc80008400000 */
[----:B------:R2:W0:Y:S01]  /*cc60*/  F2I.U32.TRUNC.NTZ R3, R0 ;  /* 0x0000000000037305 */ /* 0x000422000020f000 */
        /* <DEDUP_REMOVED lines=13> */
.L_x_351:
[----:B------:R-:W-:Y:S01]  /*cd40*/  USHF.R.U64 UR41, UR10, UR15, UR11 ;  /* 0x0000000f0a297299 */ /* 0x000fe2000800120b */
[----:B0-2---:R-:W-:Y:S01]  /*cd50*/  I2FP.F32.U32 R0, UR19 ;  /* 0x0000001300007c45 */ /* 0x005fe20008201000 */
[----:B------:R-:W-:Y:S01]  /*cd60*/  USHF.R.U32.HI UR4, URZ, UR15, UR11 ;  /* 0x0000000f3f047299 */ /* 0x000fe2000801160b */
[----:B------:R-:W-:Y:S01]  /*cd70*/  R2UR UR14, R3 ;  /* 0x00000000030e72ca */ /* 0x000fe200000e0000 */
[----:B------:R-:W-:Y:S02]  /*cd80*/  UIADD3 UR9, UP0, URZ, -UR41, URZ ;  /* 0x800000293f097290 */ /* 0x000fe4000ff1e03f */
[----:B------:R-:W-:Y:S01]  /*cd90*/  FMUL R0, R0, UR18 ;  /* 0x0000001200007c20 */ /* 0x000fe20008400000 */
[----:B------:R-:W-:Y:S01]  /*cda0*/  ULDC.64 UR12, c[0x0][0x620] ;  /* 0x00018800000c7ab9 */ /* 0x000fe20000000a00 */
[----:B------:R-:W-:Y:S01]  /*cdb0*/  UIADD3.X UR4, URZ, ~UR4, URZ, UP0, !UPT ;  /* 0x800000043f047290 */ /* 0x000fe200087fe43f */
[----:B------:R-:W-:Y:S01]  /*cdc0*/  UMOV UR10, UR16 ;  /* 0x00000010000a7c82 */ /* 0x000fe20008000000 */
[----:B------:R-:W-:-:S02]  /*cdd0*/  UMOV UR11, UR17 ;  /* 0x00000011000b7c82 */ /* 0x000fc40008000000 */
[----:B------:R-:W-:Y:S01]  /*cde0*/  UIMAD UR4, UR4, UR12, URZ ;  /* 0x0000000c040472a4 */ /* 0x000fe2000f8e023f */
[----:B------:R-:W0:Y:S01]  /*cdf0*/  F2I.U32.TRUNC.NTZ R0, R0 ;  /* 0x0000000000007305 */ /* 0x000e22000020f000 */
[----:B------:R-:W-:Y:S02]  /*ce00*/  UIMAD.WIDE.U32 UR10, UR9, UR12, UR10 ;  /* 0x0000000c090a72a5 */ /* 0x000fe4000f8e000a */
[----:B------:R-:W-:Y:S01]  /*ce10*/  UIMAD UR9, UR9, UR13, UR4 ;  /* 0x0000000d090972a4 */ /* 0x000fe2000f8e0204 */
[----:B------:R-:W-:Y:S01]  /*ce20*/  ULDC UR12, c[0x0][0x618] ;  /* 0x00018600000c7ab9 */ /* 0x000fe20000000800 */
[----:B------:R-:W-:Y:S02]  /*ce30*/  ULDC UR21, c[0x0][0x658] ;  /* 0x0001960000157ab9 */ /* 0x000fe40000000800 */
[----:B------:R-:W-:Y:S01]  /*ce40*/  UIADD3 UR9, UR11, UR9, URZ ;  /* 0x000000090b097290 */ /* 0x000fe2000fffe03f */
[----:B------:R-:W-:Y:S01]  /*ce50*/  UMOV UR16, 0xffffffff ;  /* 0xffffffff00107882 */ /* 0x000fe20000000000 */
[----:B------:R-:W-:Y:S01]  /*ce60*/  ULDC.64 UR4, c[0x0][0x640] ;  /* 0x0001900000047ab9 */ /* 0x000fe20000000a00 */
[----:B------:R-:W-:Y:S01]  /*ce70*/  USHF.L.U32 UR16, UR16, UR21, URZ ;  /* 0x0000001510107299 */ /* 0x000fe2000800063f */
[----:B------:R-:W-:Y:S01]  /*ce80*/  ISETP.NE.U32.AND P0, PT, RZ, UR4, PT ;  /* 0x00000004ff007c0c */ /* 0x000fe2000bf05070 */
[----:B------:R-:W-:-:S02]  /*ce90*/  USHF.R.U64 UR17, UR10, UR12, UR9 ;  /* 0x0000000c0a117299 */ /* 0x000fc40008001209 */
[----:B------:R-:W-:Y:S01]  /*cea0*/  USHF.R.U32.HI UR9, URZ, UR12, UR9 ;  /* 0x0000000c3f097299 */ /* 0x000fe20008011609 */
[----:B0-----:R-:W-:Y:S01]  /*ceb0*/  R2UR UR15, R0 ;  /* 0x00000000000f72ca */ /* 0x001fe200000e0000 */
[----:B------:R-:W-:Y:S01]  /*cec0*/  ULDC UR18, c[0x0][0x608] ;  /* 0x0001820000127ab9 */ /* 0x000fe20000000800 */
[----:B------:R-:W-:Y:S01]  /*ced0*/  ULOP3.LUT UR45, URZ, UR16, URZ, 0x33, !UPT ;  /* 0x000000103f2d7292 */ /* 0x000fe2000f8e333f */
[----:B------:R-:W-:Y:S01]  /*cee0*/  ISETP.NE.AND.EX P0, PT, RZ, UR5, PT, P0 ;  /* 0x00000005ff007c0c */ /* 0x000fe2000bf05300 */
[----:B------:R-:W-:Y:S02]  /*cef0*/  USHF.R.U64 UR16, UR17, UR18, UR9 ;  /* 0x0000001211107299 */ /* 0x000fe40008001209 */
[----:B------:R-:W-:Y:S02]  /*cf00*/  USHF.R.U32.HI UR9, URZ, UR18, UR9 ;  /* 0x000000123f097299 */ /* 0x000fe40008011609 */
[----:B------:R-:W-:Y:S02]  /*cf10*/  UIADD3 UR14, -UR14, URZ, URZ ;  /* 0x0000003f0e0e7290 */ /* 0x000fe4000fffe13f */
[----:B------:R-:W-:Y:S01]  /*cf20*/  USHF.R.U64 UR18, UR16, UR21, UR9 ;  /* 0x0000001510127299 */ /* 0x000fe20008001209 */
[----:B------:R-:W-:Y:S01]  /*cf30*/  UMOV UR20, 0x1 ;  /* 0x0000000100147882 */ /* 0x000fe20000000000 */
[----:B------:R-:W-:Y:S01]  /*cf40*/  ULDC UR13, c[0x0][0x144] ;  /* 0x00005100000d7ab9 */ /* 0x000fe20000000800 */
[----:B------:R-:W-:Y:S01]  /*cf50*/  ULDC UR7, c[0x0][0x600] ;  /* 0x0001800000077ab9 */ /* 0x000fe20000000800 */
[----:B------:R-:W-:-:S02]  /*cf60*/  USHF.L.U32 UR24, UR20, UR21, URZ ;  /* 0x0000001514187299 */ /* 0x000fc4000800063f */
[----:B------:R-:W-:Y:S02]  /*cf70*/  USHF.R.U32.HI UR9, URZ, UR21, UR9 ;  /* 0x000000153f097299 */ /* 0x000fe40008011609 */
[----:B------:R-:W-:Y:S02]  /*cf80*/  UIMAD UR21, UR13, UR14, UR6 ;  /* 0x0000000e0d1572a4 */ /* 0x000fe4000f8e0206 */
[----:B------:R-:W-:Y:S02]  /*cf90*/  UIADD3 UR8, UR7, -0x1, URZ ;  /* 0xffffffff07087890 */ /* 0x000fe4000fffe03f */
[----:B------:R-:W-:Y:S01]  /*cfa0*/  UIADD3 UR20, -UR15, URZ, URZ ;  /* 0x0000003f0f147290 */ /* 0x000fe2000fffe13f */
[----:B------:R-:W-:Y:S01]  /*cfb0*/  ULDC UR25, c[0x0][0x148] ;  /* 0x0000520000197ab9 */ /* 0x000fe20000000800 */
[----:B------:R-:W-:Y:S01]  /*cfc0*/  ULDC UR22, c[0x0][0x648] ;  /* 0x0001920000167ab9 */ /* 0x000fe20000000800 */
[----:B------:R-:W-:Y:S01]  /*cfd0*/  ULDC UR23, c[0x0][0x638] ;  /* 0x00018e0000177ab9 */ /* 0x000fe20000000800 */
        /* <DEDUP_REMOVED lines=14> */
.L_x_352:
[----:B------:R-:W-:Y:S01]  /*d0c0*/  UISETP.NE.AND UP0, UPT, UR39, URZ, UPT ;  /* 0x0000003f2700728c */ /* 0x000fe2000bf05270 */
[----:B------:R-:W-:Y:S01]  /*d0d0*/  IMAD.MOV.U32 R0, RZ, RZ, 0x1 ;  /* 0x00000001ff007424 */ /* 0x000fe200078e00ff */
[----:B------:R-:W-:Y:S02]  /*d0e0*/  USHF.R.U64 UR4, UR6, UR22, UR9 ;  /* 0x0000001606047299 */ /* 0x000fe40008001209 */
[----:B------:R-:W-:Y:S02]  /*d0f0*/  ULOP3.LUT UR45, UR16, UR45, URZ, 0xc0, !UPT ;  /* 0x0000002d102d7292 */ /* 0x000fe4000f8ec03f */
[----:B------:R-:W-:Y:S02]  /*d100*/  UIADD3 UR5, -UR4, URZ, URZ ;  /* 0x0000003f04057290 */ /* 0x000fe4000fffe13f */
[----:B------:R-:W-:Y:S02]  /*d110*/  UIMAD UR45, UR24, UR4, UR45 ;  /* 0x00000004182d72a4 */ /* 0x000fe4000f8e022d */
[----:B------:R-:W-:-:S02]  /*d120*/  ULOP3.LUT UR8, UR17, UR8, URZ, 0xc0, !UPT ;  /* 0x0000000811087292 */ /* 0x000fc4000f8ec03f */
[----:B------:R-:W-:Y:S02]  /*d130*/  @UP0 UIMAD UR21, UR25, UR20, UR19 ;  /* 0x00000014191502a4 */ /* 0x000fe4000f8e0213 */
[----:B------:R-:W-:-:S03]  /*d140*/  UIMAD UR4, UR5, UR23, UR18 ;  /* 0x00000017050472a4 */ /* 0x000fc6000f8e0212 */
[----:B------:R-:W-:Y:S01]  /*d150*/  ULDC UR5, c[0x0][0x610] ;  /* 0x0001840000057ab9 */ /* 0x000fe20000000800 */
[----:B------:R-:W-:Y:S02]  /*d160*/  UIMAD UR4, UR4, UR7, UR8 ;  /* 0x00000007040472a4 */ /* 0x000fe4000f8e0208 */
[----:B------:R-:W-:-:S04]  /*d170*/  UIMAD UR45, UR45, UR5, UR21 ;  /* 0x000000052d2d72a4 */ /* 0x000fc8000f8e0215 */
[----:B------:R-:W-:Y:S02]  /*d180*/  USEL UR40, UR4, UR45, !UP0 ;  /* 0x0000002d04287287 */ /* 0x000fe4000c000000 */
[----:B------:R-:W-:-:S12]  /*d190*/  USEL UR45, UR45, UR4, !UP0 ;  /* 0x000000042d2d7287 */ /* 0x000fd8000c000000 */
.L_x_350:
[----:B------:R-:W-:-:S13]  /*d1a0*/  LOP3.LUT P0, RZ, R0, 0xff, RZ, 0xc0, !PT ;  /* 0x000000ff00ff7812 */ /* 0x000fda000780c0ff */
[----:B------:R-:W-:Y:S05]  /*d1b0*/  @P0 BRA `(.L_x_353) ;  /* 0xffffff40009c0947 */ /* 0x000fea000383ffff */
[----:B------:R-:W-:Y:S05]  /*d1c0*/  EXIT ;  /* 0x000000000000794d */ /* 0x000fea0003800000 */
.L_x_8:
[----:B------:R-:W-:Y:S01]  /*d1d0*/  ULDC.64 UR4, c[0x0][0x650] ;  /* 0x0001940000047ab9 */ /* 0x000fe20000000a00 */
[----:B------:R-:W-:Y:S01]  /*d1e0*/  PRMT R0, RZ, 0x7610, R0 ;  /* 0x00007610ff007816 */ /* 0x000fe20000000000 */
[----:B------:R-:W-:Y:S01]  /*d1f0*/  IMAD.MOV.U32 R4, RZ, RZ, -0x1 ;  /* 0xffffffffff047424 */ /* 0x000fe200078e00ff */
[----:B------:R-:W-:Y:S01]  /*d200*/  ISETP.GE.U32.AND P0, PT, R16, UR4, PT ;  /* 0x0000000410007c0c */ /* 0x000fe2000bf06070 */
[----:B------:R-:W-:Y:S02]  /*d210*/  IMAD.MOV.U32 R6, RZ, RZ, -0x1 ;  /* 0xffffffffff067424 */ /* 0x000fe400078e00ff */
[----:B------:R-:W-:Y:S01]  /*d220*/  IMAD.MOV.U32 R8, RZ, RZ, -0x1 ;  /* 0xffffffffff087424 */ /* 0x000fe200078e00ff */
        /* <DEDUP_REMOVED lines=22> */
.L_x_355:
[----:B------:R-:W-:Y:S01]  /*d390*/  USHF.R.U64 UR4, UR14, UR19, UR15 ;  /* 0x000000130e047299 */ /* 0x000fe2000800120f */
[----:B------:R-:W-:Y:S01]  /*d3a0*/  R2UR UR7, R17 ;  /* 0x00000000110772ca */ /* 0x000fe200000e0000 */
[----:B------:R-:W-:Y:S02]  /*d3b0*/  USHF.R.U32.HI UR5, URZ, UR19, UR15 ;  /* 0x000000133f057299 */ /* 0x000fe4000801160f */
[----:B------:R-:W-:Y:S01]  /*d3c0*/  UIADD3 UR13, UP0, URZ, -UR4, URZ ;  /* 0x800000043f0d7290 */ /* 0x000fe2000ff1e03f */
[----:B------:R-:W-:Y:S01]  /*d3d0*/  ULDC.64 UR14, c[0x0][0x620] ;  /* 0x00018800000e7ab9 */ /* 0x000fe20000000a00 */
[----:B------:R-:W-:Y:S02]  /*d3e0*/  UMOV UR6, UR20 ;  /* 0x0000001400067c82 */ /* 0x000fe40008000000 */
[----:B------:R-:W-:Y:S02]  /*d3f0*/  UIADD3.X UR5, URZ, ~UR5, URZ, UP0, !UPT ;  /* 0x800000053f057290 */ /* 0x000fe400087fe43f */
[----:B------:R-:W-:-:S02]  /*d400*/  UISETP.NE.AND UP1, UPT, UR39, URZ, UPT ;  /* 0x0000003f2700728c */ /* 0x000fc4000bf25270 */
[----:B------:R-:W-:Y:S02]  /*d410*/  UIMAD UR5, UR5, UR14, URZ ;  /* 0x0000000e050572a4 */ /* 0x000fe4000f8e023f */
[----:B------:R-:W-:Y:S02]  /*d420*/  UIMAD.WIDE.U32 UR6, UR13, UR14, UR6 ;  /* 0x0000000e0d0672a5 */ /* 0x000fe4000f8e0006 */
[----:B------:R-:W-:Y:S01]  /*d430*/  UIMAD UR5, UR13, UR15, UR5 ;  /* 0x0000000f0d0572a4 */ /* 0x000fe2000f8e0205 */
[----:B------:R-:W-:Y:S02]  /*d440*/  ULDC UR14, c[0x0][0x608] ;  /* 0x00018200000e7ab9 */ /* 0x000fe40000000800 */
[----:B------:R-:W-:Y:S01]  /*d450*/  ULDC UR13, c[0x0][0x618] ;  /* 0x00018600000d7ab9 */ /* 0x000fe20000000800 */
[----:B------:R-:W-:Y:S01]  /*d460*/  UIADD3 UR5, UR7, UR5, URZ ;  /* 0x0000000507057290 */ /* 0x000fe2000fffe03f */
[----:B------:R-:W-:Y:S01]  /*d470*/  ULDC UR22, c[0x0][0x658] ;  /* 0x0001960000167ab9 */ /* 0x000fe20000000800 */
[----:B------:R-:W-:-:S02]  /*d480*/  @UP1 UIMAD UR8, UR11, UR12, UR10 ;  /* 0x0000000c0b0812a4 */ /* 0x000fc4000f8e020a */
[----:B------:R-:W-:Y:S02]  /*d490*/  USHF.R.U64 UR17, UR6, UR13, UR5 ;  /* 0x0000000d06117299 */ /* 0x000fe40008001205 */
[----:B------:R-:W-:Y:S01]  /*d4a0*/  USHF.R.U32.HI UR5, URZ, UR13, UR5 ;  /* 0x0000000d3f057299 */ /* 0x000fe20008011605 */
[----:B------:R-:W-:Y:S01]  /*d4b0*/  ULDC.64 UR6, c[0x0][0x640] ;  /* 0x0001900000067ab9 */ /* 0x000fe20000000a00 */
[----:B------:R-:W-:Y:S01]  /*d4c0*/  UMOV UR10, 0xffffffff ;  /* 0xffffffff000a7882 */ /* 0x000fe20000000000 */
[----:B------:R-:W-:Y:S01]  /*d4d0*/  ISETP.NE.U32.AND P0, PT, RZ, UR6, PT ;  /* 0x00000006ff007c0c */ /* 0x000fe2000bf05070 */
[----:B------:R-:W-:Y:S02]  /*d4e0*/  USHF.R.U64 UR18, UR17, UR14, UR5 ;  /* 0x0000000e11127299 */ /* 0x000fe40008001205 */
[----:B------:R-:W-:Y:S01]  /*d4f0*/  USHF.R.U32.HI UR5, URZ, UR14, UR5 ;  /* 0x0000000e3f057299 */ /* 0x000fe20008011605 */
[----:B------:R-:W-:Y:S01]  /*d500*/  ISETP.NE.AND.EX P0, PT, RZ, UR7, PT, P0 ;  /* 0x00000007ff007c0c */ /* 0x000fe2000bf05300 */
[----:B------:R-:W-:-:S02]  /*d510*/  USHF.L.U32 UR11, UR10, UR22, URZ ;  /* 0x000000160a0b7299 */ /* 0x000fc4000800063f */
[----:B------:R-:W-:Y:S01]  /*d520*/  USHF.R.U64 UR19, UR18, UR22, UR5 ;  /* 0x0000001612137299 */ /* 0x000fe20008001205 */
[----:B------:R-:W-:Y:S01]  /*d530*/  ULDC UR20, c[0x0][0x600] ;  /* 0x0001800000147ab9 */ /* 0x000fe20000000800 */
[----:B------:R-:W-:Y:S02]  /*d540*/  USHF.R.U32.HI UR10, URZ, UR22, UR5 ;  /* 0x000000163f0a7299 */ /* 0x000fe40008011605 */
[----:B------:R-:W-:Y:S02]  /*d550*/  UIADD3 UR21, UR20, -0x1, URZ ;  /* 0xffffffff14157890 */ /* 0x000fe4000fffe03f */
[----:B------:R-:W-:Y:S01]  /*d560*/  ULOP3.LUT UR26, URZ, UR11, URZ, 0x33, !UPT ;  /* 0x0000000b3f1a7292 */ /* 0x000fe2000f8e333f */
        /* <DEDUP_REMOVED lines=17> */
.L_x_356:
[----:B------:R-:W-:Y:S01]  /*d680*/  USHF.R.U64 UR6, UR5, UR23, UR10 ;  /* 0x0000001705067299 */ /* 0x000fe2000800120a */
[----:B------:R-:W-:Y:S01]  /*d690*/  IMAD.MOV.U32 R0, RZ, RZ, 0x1 ;  /* 0x00000001ff007424 */ /* 0x000fe200078e00ff */
[----:B------:R-:W-:Y:S01]  /*d6a0*/  USHF.L.U32 UR25, UR25, UR22, URZ ;  /* 0x0000001619197299 */ /* 0x000fe2000800063f */
[----:B------:R-:W-:Y:S01]  /*d6b0*/  IMAD.U32 R8, RZ, RZ, UR4 ;  /* 0x00000004ff087e24 */ /* 0x000fe2000f8e00ff */
[----:B------:R-:W-:Y:S02]  /*d6c0*/  ULOP3.LUT UR5, UR18, UR26, URZ, 0xc0, !UPT ;  /* 0x0000001a12057292 */ /* 0x000fe4000f8ec03f */
[----:B------:R-:W-:Y:S02]  /*d6d0*/  UIADD3 UR7, -UR6, URZ, URZ ;  /* 0x0000003f06077290 */ /* 0x000fe4000fffe13f */
[----:B------:R-:W-:Y:S02]  /*d6e0*/  UIMAD UR6, UR25, UR6, UR5 ;  /* 0x00000006190672a4 */ /* 0x000fe4000f8e0205 */
[----:B------:R-:W-:-:S02]  /*d6f0*/  ULOP3.LUT UR17, UR17, UR21, URZ, 0xc0, !UPT ;  /* 0x0000001511117292 */ /* 0x000fc4000f8ec03f */
[----:B------:R-:W-:Y:S02]  /*d700*/  UIMAD UR5, UR7, UR24, UR19 ;  /* 0x00000018070572a4 */ /* 0x000fe4000f8e0213 */
[----:B------:R-:W-:Y:S01]  /*d710*/  UISETP.NE.AND UP0, UPT, UR39, URZ, UPT ;  /* 0x0000003f2700728c */ /* 0x000fe2000bf05270 */
[----:B------:R-:W-:Y:S01]  /*d720*/  ULDC UR7, c[0x0][0x610] ;  /* 0x0001840000077ab9 */ /* 0x000fe20000000800 */
[----:B------:R-:W-:Y:S02]  /*d730*/  UIMAD UR5, UR5, UR20, UR17 ;  /* 0x00000014050572a4 */ /* 0x000fe4000f8e0211 */
[----:B------:R-:W-:-:S04]  /*d740*/  UIMAD UR8, UR6, UR7, UR8 ;  /* 0x00000007060872a4 */ /* 0x000fc8000f8e0208 */
[----:B------:R-:W-:Y:S02]  /*d750*/  USEL UR6, UR5, UR8, !UP0 ;  /* 0x0000000805067287 */ /* 0x000fe4000c000000 */
[----:B------:R-:W-:-:S04]  /*d760*/  USEL UR8, UR8, UR5, !UP0 ;  /* 0x0000000508087287 */ /* 0x000fc8000c000000 */
[----:B------:R-:W-:Y:S02]  /*d770*/  IMAD.U32 R6, RZ, RZ, UR6 ;  /* 0x00000006ff067e24 */ /* 0x000fe4000f8e00ff */
[----:B------:R-:W-:-:S07]  /*d780*/  IMAD.U32 R4, RZ, RZ, UR8 ;  /* 0x00000008ff047e24 */ /* 0x000fce000f8e00ff */
.L_x_354:
[----:B------:R-:W-:-:S08]  /*d790*/  NOP ;  /* 0x0000000000007918 */ /* 0x000fd00000000000 */
[----:B------:R-:W0:-:S00]  /*d7a0*/  USETMAXREG.DEALLOC.CTAPOOL 0x28 ;  /* 0x00000028000079c8 */ /* 0x000e0000080e0500 */
[----:B------:R-:W-:-:S13]  /*d7b0*/  ISETP.NE.AND P0, PT, RZ, UR9, PT ;  /* 0x00000009ff007c0c */ /* 0x000fda000bf05270 */
[----:B------:R-:W-:Y:S05]  /*d7c0*/  @P0 EXIT ;  /* 0x000000000000094d */ /* 0x000fea0003800000 */
[----:B0-----:R-:W-:Y:S01]  /*d7d0*/  LOP3.LUT P0, RZ, R0, 0xff, RZ, 0xc0, !PT ;  /* 0x000000ff00ff7812 */ /* 0x001fe2000780c0ff */
[----:B------:R-:W-:Y:S02]  /*d7e0*/  IMAD.MOV.U32 R3, RZ, RZ, 0x1 ;  /* 0x00000001ff037424 */ /* 0x000fe400078e00ff */
[----:B------:R-:W-:-:S10]  /*d7f0*/  IMAD.MOV.U32 R0, RZ, RZ, RZ ;  /* 0x000000ffff007224 */ /* 0x000fd400078e00ff */
[----:B------:R-:W-:Y:S05]  /*d800*/  @!P0 BRA `(.L_x_357) ;  /* 0x0000000c00588947 */ /* 0x000fea0003800000 */
[----:B------:R-:W0:Y:S01]  /*d810*/  S2R R11, SR_CgaCtaId ;  /* 0x00000000000b7919 */ /* 0x000e220000008800 */
[----:B------:R-:W-:Y:S01]  /*d820*/  ULDC UR4, c[0x0][0x28c] ;  /* 0x0000a30000047ab9 */ /* 0x000fe20000000800 */
[----:B------:R-:W-:Y:S01]  /*d830*/  ULDC UR5, c[0x0][0x600] ;  /* 0x0001800000057ab9 */ /* 0x000fe20000000800 */
[----:B------:R-:W-:Y:S01]  /*d840*/  UIADD3 UR9, UR4, 0x1f, URZ ;  /* 0x0000001f04097890 */ /* 0x000fe2000fffe03f */
[----:B------:R-:W-:Y:S01]  /*d850*/  BSSY B0, `(.L_x_357) ;  /* 0x00000d1000007945 */ /* 0x000fe20003800000 */
[----:B------:R-:W-:Y:S01]  /*d860*/  ULDC UR7, c[0x0][0x658] ;  /* 0x0001960000077ab9 */ /* 0x000fe20000000800 */
[----:B------:R-:W-:Y:S01]  /*d870*/  UMOV UR10, 0x1 ;  /* 0x00000001000a7882 */ /* 0x000fe20000000000 */
[----:B------:R-:W-:Y:S01]  /*d880*/  UIADD3 UR4, UR5, -0x1, URZ ;  /* 0xffffffff05047890 */ /* 0x000fe2000fffe03f */
[----:B------:R-:W-:Y:S01]  /*d890*/  IMAD.MOV.U32 R10, RZ, RZ, 0x1 ;  /* 0x00000001ff0a7424 */ /* 0x000fe200078e00ff */
[----:B------:R-:W-:Y:S01]  /*d8a0*/  UMOV UR8, 0xffffffff ;  /* 0xffffffff00087882 */ /* 0x000fe20000000000 */
[----:B------:R-:W-:Y:S01]  /*d8b0*/  USHF.L.U32 UR5, UR10, UR7, URZ ;  /* 0x000000070a057299 */ /* 0x000fe2000800063f */
[----:B------:R-:W-:Y:S01]  /*d8c0*/  IMAD.MOV.U32 R3, RZ, RZ, 0x1 ;  /* 0x00000001ff037424 */ /* 0x000fe200078e00ff */
[----:B------:R-:W-:Y:S01]  /*d8d0*/  USHF.R.S32.HI UR10, URZ, 0x1f, UR9 ;  /* 0x0000001f3f0a7899 */ /* 0x000fe20008011409 */
[----:B------:R-:W-:Y:S01]  /*d8e0*/  IMAD.MOV.U32 R0, RZ, RZ, RZ ;  /* 0x000000ffff007224 */ /* 0x000fe200078e00ff */
[----:B------:R-:W-:Y:S01]  /*d8f0*/  ULDC UR6, c[0x0][0xc] ;  /* 0x0000030000067ab9 */ /* 0x000fe20000000800 */
[----:B------:R-:W-:-:S02]  /*d900*/  USHF.L.U32 UR11, UR8, UR7, URZ ;  /* 0x00000007080b7299 */ /* 0x000fc4000800063f */
[----:B------:R-:W-:Y:S01]  /*d910*/  ULEA.HI UR10, UR10, UR9, URZ, 0x5 ;  /* 0x000000090a0a7291 */ /* 0x000fe2000f8f283f */
[----:B------:R-:W-:Y:S01]  /*d920*/  ULDC UR7, c[0x0][0x10] ;  /* 0x0000040000077ab9 */ /* 0x000fe20000000800 */
[----:B------:R-:W-:Y:S01]  /*d930*/  ULDC UR8, c[0x0][0x14] ;  /* 0x0000050000087ab9 */ /* 0x000fe20000000800 */
[----:B------:R-:W-:Y:S02]  /*d940*/  UIMAD.WIDE.U32 UR6, UR6, UR7, URZ ;  /* 0x00000007060672a5 */ /* 0x000fe4000f8e003f */
[----:B------:R-:W-:Y:S02]  /*d950*/  USHF.R.S32.HI UR18, URZ, 0x5, UR10 ;  /* 0x000000053f127899 */ /* 0x000fe4000801140a */
[----:B------:R-:W-:Y:S02]  /*d960*/  UIMAD.WIDE.U32 UR22, UR6, UR8, URZ ;  /* 0x00000008061672a5 */ /* 0x000fe4000f8e003f */
[----:B------:R-:W-:Y:S02]  /*d970*/  UIMAD UR13, UR7, UR8, URZ ;  /* 0x00000008070d72a4 */ /* 0x000fe4000f8e023f */
[----:B------:R-:W-:-:S02]  /*d980*/  ULOP3.LUT UR21, UR38, 0x2, URZ, 0xfc, !UPT ;  /* 0x0000000226157892 */ /* 0x000fc4000f8efc3f */
[----:B------:R-:W-:Y:S01]  /*d990*/  ULOP3.LUT UR19, URZ, UR11, URZ, 0x33, !UPT ;  /* 0x0000000b3f137292 */ /* 0x000fe2000f8e333f */
[----:B0-----:R-:W-:Y:S01]  /*d9a0*/  LOP3.LUT R11, R11, 0x1, RZ, 0xc0, !PT ;  /* 0x000000010b0b7812 */ /* 0x001fe200078ec0ff */
[----:B------:R-:W-:Y:S02]  /*d9b0*/  UIADD3 UR13, UR23, UR13, URZ ;  /* 0x0000000d170d7290 */ /* 0x000fe4000fffe03f */
[----:B------:R-:W-:Y:S01]  /*d9c0*/  UIADD3 UR26, UR18, 0x1, URZ ;  /* 0x00000001121a7890 */ /* 0x000fe2000fffe03f */
[----:B------:R-:W-:-:S11]  /*d9d0*/  ULDC.64 UR24, c[0x0][0x198] ;  /* 0x0000660000187ab9 */ /* 0x000fd60000000a00 */
.L_x_368:
[----:B------:R-:W-:-:S03]  /*d9e0*/  UMOV UR6, 0xffffffff ;  /* 0xffffffff00067882 */ /* 0x000fc60000000000 */
[----:B------:R-:W-:Y:S05]  /*d9f0*/  BRA.DIV UR6, `(.L_x_358) ;  /* 0x00000012065c7947 */ /* 0x000fea000b800000 */
[----:B------:R-:W-:-:S13]  /*da00*/  ELECT P6, URZ, PT ;  /* 0x00000000003f782f */ /* 0x000fda00038c0000 */
.L_x_383:
[----:B------:R-:W0:Y:S01]  /*da10*/  LDC R5, c[0x0][0x28c] ;  /* 0x0000a300ff057b82 */ /* 0x000e220000000800 */
[----:B------:R-:W-:Y:S01]  /*da20*/  BSSY B1, `(.L_x_359) ;  /* 0x000003b000017945 */ /* 0x000fe20003800000 */
[----:B0-----:R-:W-:-:S13]  /*da30*/  ISETP.LT.OR P6, PT, R5, 0x1, !P6 ;  /* 0x000000010500780c */ /* 0x001fda00077c1670 */
[----:B------:R-:W-:Y:S05]  /*da40*/  @P6 BRA `(.L_x_360) ;  /* 0x0000000000e06947 */ /* 0x000fea0003800000 */
[----:B------:R-:W-:Y:S02]  /*da50*/  IMAD R5, R6, 0x2, R11 ;  /* 0x0000000206057824 */ /* 0x000fe400078e020b */
[----:B------:R-:W-:Y:S02]  /*da60*/  IMAD.SHL.U32 R12, R4, 0x100, RZ ;  /* 0x00000100040c7824 */ /* 0x000fe400078e00ff */
[----:B------:R-:W-:Y:S02]  /*da70*/  IMAD.MOV.U32 R15, RZ, RZ, RZ ;  /* 0x000000ffff0f7224 */ /* 0x000fe400078e00ff */
[----:B------:R-:W-:Y:S02]  /*da80*/  IMAD.U32 R18, RZ, RZ, UR26 ;  /* 0x0000001aff127e24 */ /* 0x000fe4000f8e00ff */
[----:B------:R-:W-:Y:S02]  /*da90*/  IMAD.MOV.U32 R4, RZ, RZ, R3 ;  /* 0x000000ffff047224 */ /* 0x000fe400078e0003 */
[----:B------:R-:W-:-:S02]  /*daa0*/  IMAD.MOV.U32 R6, RZ, RZ, R0 ;  /* 0x000000ffff067224 */ /* 0x000fc400078e0000 */
[----:B------:R-:W-:-:S07]  /*dab0*/  IMAD R9, R5, 0x50, RZ ;  /* 0x0000005005097824 */ /* 0x000fce00078e02ff */
.L_x_363:
[----:B------:R-:W0:Y:S01]  /*dac0*/  S2R R14, SR_CgaCtaId ;  /* 0x00000000000e7919 */ /* 0x000e220000008800 */
[----:B------:R-:W-:Y:S02]  /*dad0*/  MOV R5, 0x400 ;  /* 0x0000040000057802 */ /* 0x000fe40000000f00 */
[----:B------:R-:W-:-:S13]  /*dae0*/  LOP3.LUT P1, RZ, R2, 0x7f, RZ, 0xc0, !PT ;  /* 0x0000007f02ff7812 */ /* 0x000fda000782c0ff */
[----:B------:R-:W1:Y:S01]  /*daf0*/  @!P1 LDC R7, c[0x0][0x500] ;  /* 0x00014000ff079b82 */ /* 0x000e620000000800 */
[----:B0-----:R-:W-:Y:S02]  /*db00*/  LEA R13, R14, R5, 0x18 ;  /* 0x000000050e0d7211 */ /* 0x001fe400078ec0ff */
[----:B------:R-:W-:-:S03]  /*db10*/  SHF.L.U32 R5, R4, 0x1f, RZ ;  /* 0x0000001f04057819 */ /* 0x000fc600000006ff */
[----:B------:R-:W-:-:S04]  /*db20*/  IMAD R14, R6, 0x8, R13 ;  /* 0x00000008060e7824 */ /* 0x000fc800078e020d */
[----:B------:R-:W0:Y:S02]  /*db30*/  SYNCS.PHASECHK.TRANS64.TRYWAIT P0, [R14+URZ+0x40], R5 ;  /* 0x000040050e0075a7 */ /* 0x000e24000800017f */
[----:B01----:R-:W-:Y:S05]  /*db40*/  @!P0 BRA `(.L_x_361) ;  /* 0x0000001000288947 */ /* 0x003fea0003800000 */
.L_x_384:
[----:B------:R-:W-:Y:S01]  /*db50*/  UPRMT UR6, UR21, 0x9910, URZ ;  /* 0x0000991015067896 */ /* 0x000fe2000800003f */
[----:B------:R1:W-:Y:S03]  /*db60*/  @!P1 SYNCS.ARRIVE.TRANS64 RZ, [R14+URZ], R7 ;  /* 0x000000070eff99a7 */ /* 0x0003e6000800003f */
[----:B------:R-:W-:-:S06]  /*db70*/  UISETP.NE.AND UP0, UPT, UR6, 0x2, UPT ;  /* 0x000000020600788c */ /* 0x000fcc000bf05270 */
[----:B------:R-:W-:-:S13]  /*db80*/  PLOP3.LUT P0, PT, PT, PT, UP0, 0x80, 0x0 ;  /* 0x000000000000781c */ /* 0x000fda0003f0f008 */
[----:B-1----:R-:W-:Y:S05]  /*db90*/  @P0 BRA `(.L_x_362) ;  /* 0x0000000000040947 */ /* 0x002fea0003800000 */
[----:B------:R-:W-:Y:S01]  /*dba0*/  BPT.TRAP 0x1 ;  /* 0x000000040000795c */ /* 0x000fe20000300000 */
.L_x_362:
[----:B0-----:R-:W-:Y:S01]  /*dbb0*/  IMAD R5, R6, 0x2, R11 ;  /* 0x0000000206057824 */ /* 0x001fe200078e020b */
[----:B------:R-:W-:Y:S01]  /*dbc0*/  R2UR UR9, R14 ;  /* 0x000000000e0972ca */ /* 0x000fe200000e0000 */
[--C-:B------:R-:W-:Y:S01]  /*dbd0*/  IMAD R7, R6, 0x4000, R13.reuse ;  /* 0x0000400006077824 */ /* 0x100fe200078e020d */
[----:B------:R-:W-:Y:S01]  /*dbe0*/  UIADD3 UR6, UP0, UR24, 0xf0, URZ ;  /* 0x000000f018067890 */ /* 0x000fe2000ff1e03f */
[----:B------:R-:W-:Y:S01]  /*dbf0*/  IMAD R5, R5, 0xa00, RZ ;  /* 0x00000a0005057824 */ /* 0x000fe200078e02ff */
[----:B------:R-:W-:Y:S01]  /*dc00*/  R2UR UR11, R12 ;  /* 0x000000000c0b72ca */ /* 0x000fe200000e0000 */
[----:B------:R-:W-:Y:S01]  /*dc10*/  VIADD R18, R18, 0xffffffff ;  /* 0xffffffff12127836 */ /* 0x000fe20000000000 */
[----:B------:R-:W-:Y:S01]  /*dc20*/  R2UR UR7, R7 ;  /* 0x00000000070772ca */ /* 0x000fe200000e0000 */
[----:B------:R-:W-:Y:S01]  /*dc30*/  IMAD R5, R5, 0x2, R13 ;  /* 0x0000000205057824 */ /* 0x000fe200078e020d */
[----:B------:R-:W-:Y:S01]  /*dc40*/  R2UR UR10, R15 ;  /* 0x000000000f0a72ca */ /* 0x000fe200000e0000 */
[----:B------:R-:W-:Y:S01]  /*dc50*/  UIADD3 UR28, UP1, UR24, 0x1f0, URZ ;  /* 0x000001f0181c7890 */ /* 0x000fe2000ff3e03f */
[----:B------:R-:W-:Y:S01]  /*dc60*/  R2UR UR12, R8 ;  /* 0x00000000080c72ca */ /* 0x000fe200000e0000 */
[----:B------:R-:W-:Y:S01]  /*dc70*/  VIADD R6, R6, 0x1 ;  /* 0x0000000106067836 */ /* 0x000fe20000000000 */
[----:B------:R-:W-:Y:S01]  /*dc80*/  R2UR UR8, R5 ;  /* 0x00000000050872ca */ /* 0x000fe200000e0000 */
[----:B------:R-:W-:Y:S01]  /*dc90*/  UIADD3.X UR29, URZ, UR25, URZ, UP1, !UPT ;  /* 0x000000193f1d7290 */ /* 0x000fe20008ffe43f */
[----:B------:R-:W-:Y:S01]  /*dca0*/  R2UR UR20, R9 ;  /* 0x00000000091472ca */ /* 0x000fe200000e0000 */
[----:B------:R-:W-:Y:S01]  /*dcb0*/  UMOV UR14, 0x0 ;  /* 0x00000000000e7882 */ /* 0x000fe20000000000 */
[----:B------:R-:W-:Y:S01]  /*dcc0*/  ISETP.GT.AND P1, PT, R18, 0x1, PT ;  /* 0x000000011200780c */ /* 0x000fe20003f24270 */
[----:B------:R-:W-:Y:S01]  /*dcd0*/  UMOV UR15, 0x10000000 ;  /* 0x10000000000f7882 */ /* 0x000fe20000000000 */
[C---:B------:R-:W-:Y:S01]  /*dce0*/  ISETP.NE.AND P0, PT, R6.reuse, 0x8, PT ;  /* 0x000000080600780c */ /* 0x040fe20003f05270 */
[----:B------:R-:W-:Y:S01]  /*dcf0*/  UIADD3 UR16, UR7, 0x180, URZ ;  /* 0x0000018007107890 */ /* 0x000fe2000fffe03f */
[----:B------:R-:W-:Y:S01]  /*dd00*/  VIADD R15, R15, 0x20 ;  /* 0x000000200f0f7836 */ /* 0x000fe20000000000 */
[----:B------:R-:W-:Y:S01]  /*dd10*/  UIADD3.X UR7, URZ, UR25, URZ, UP0, !UPT ;  /* 0x000000193f077290 */ /* 0x000fe200087fe43f */
[----:B------:R-:W-:Y:S01]  /*dd20*/  SEL R5, RZ, 0x1, P0 ;  /* 0x00000001ff057807 */ /* 0x000fe20000000000 */
[----:B------:R-:W-:Y:S01]  /*dd30*/  UMOV UR27, 0x30000 ;  /* 0x00030000001b7882 */ /* 0x000fe20000000000 */
[----:B------:R-:W-:Y:S01]  /*dd40*/  SEL R6, R6, RZ, P0 ;  /* 0x000000ff06067207 */ /* 0x000fe20000000000 */
[----:B------:R-:W-:Y:S01]  /*dd50*/  UIADD3 UR17, UR8, 0x20180, URZ ;  /* 0x0002018008117890 */ /* 0x000fe2000fffe03f */
[----:B------:R-:W-:-:S02]  /*dd60*/  LOP3.LUT R4, R4, R5, RZ, 0x3c, !PT ;  /* 0x0000000504047212 */ /* 0x000fc400078e3cff */
[----:B------:R-:W-:Y:S02]  /*dd70*/  UMOV UR8, UR16 ;  /* 0x0000001000087c82 */ /* 0x000fe40008000000 */
[----:B------:R0:W-:Y:S02]  /*dd80*/  UTMALDG.3D [UR8], [UR6], desc[UR14] ;  /* 0x00000e08060075b4 */ /* 0x0001e40008011000 */
[----:B0-----:R-:W-:Y:S01]  /*dd90*/  UMOV UR8, UR17 ;  /* 0x0000001100087c82 */ /* 0x001fe20008000000 */
[----:B------:R-:W-:Y:S02]  /*dda0*/  UMOV UR11, UR20 ;  /* 0x00000014000b7c82 */ /* 0x000fe40008000000 */
[----:B------:R0:W-:Y:S02]  /*ddb0*/  UTMALDG.3D.MULTICAST [UR8], [UR28], UR27, desc[UR14] ;  /* 0x00000e081c0073b4 */ /* 0x0001e4000801181b */
[----:B0-----:R-:W-:Y:S05]  /*ddc0*/  @P1 BRA `(.L_x_363) ;  /* 0xfffffffc003c1947 */ /* 0x001fea000383ffff */
.L_x_360:
[----:B------:R-:W-:Y:S05]  /*ddd0*/  BSYNC B1 ;  /* 0x0000000000017941 */ /* 0x000fea0003800000 */
.L_x_359:
[----:B------:R-:W-:Y:S01]  /*dde0*/  LOP3.LUT P2, RZ, R10, 0xff, RZ, 0xc0, !PT ;  /* 0x000000ff0aff7812 */ /* 0x000fe2000784c0ff */
[----:B------:R-:W-:Y:S01]  /*ddf0*/  VIADD R0, R0, UR18 ;  /* 0x0000001200007c36 */ /* 0x000fe20008000000 */
[----:B------:R-:W-:Y:S01]  /*de00*/  ULDC.64 UR6, c[0x0][0x650] ;  /* 0x0001940000067ab9 */ /* 0x000fe20000000a00 */
[----:B------:R-:W-:Y:S01]  /*de10*/  IMAD.U32 R7, RZ, RZ, UR18 ;  /* 0x00000012ff077e24 */ /* 0x000fe2000f8e00ff */
[----:B------:R-:W-:Y:S01]  /*de20*/  BSSY B1, `(.L_x_364) ;  /* 0x0000071000017945 */ /* 0x000fe20003800000 */
[----:B------:R-:W-:Y:S01]  /*de30*/  IMAD.MOV.U32 R8, RZ, RZ, -0x1 ;  /* 0xffffffffff087424 */ /* 0x000fe200078e00ff */
[----:B------:R-:W-:Y:S02]  /*de40*/  SHF.R.U32.HI R4, RZ, 0x3, R0 ;  /* 0x00000003ff047819 */ /* 0x000fe40000011600 */
[----:B------:R-:W-:Y:S02]  /*de50*/  ISETP.GT.U32.AND P0, PT, R0, 0x7, PT ;  /* 0x000000070000780c */ /* 0x000fe40003f04070 */
[----:B------:R-:W-:-:S02]  /*de60*/  LOP3.LUT R4, R4, 0x1, RZ, 0xc0, !PT ;  /* 0x0000000104047812 */ /* 0x000fc400078ec0ff */
[----:B------:R-:W-:Y:S01]  /*de70*/  ISETP.LT.U32.AND P0, PT, R7, 0x8, P0 ;  /* 0x000000080700780c */ /* 0x000fe20000701070 */
[----:B------:R-:W0:Y:S01]  /*de80*/  @P2 S2R R6, SR_CgaCtaId ;  /* 0x0000000000062919 */ /* 0x000e220000008800 */
[----:B------:R-:W-:Y:S02]  /*de90*/  @P2 MOV R5, 0x400 ;  /* 0x0000040000052802 */ /* 0x000fe40000000f00 */
[----:B------:R-:W-:Y:S01]  /*dea0*/  ISETP.NE.U32.AND P1, PT, R4, 0x1, PT ;  /* 0x000000010400780c */ /* 0x000fe20003f25070 */
[----:B------:R-:W-:Y:S01]  /*deb0*/  IMAD.U32 R4, RZ, RZ, UR18 ;  /* 0x00000012ff047e24 */ /* 0x000fe2000f8e00ff */
[----:B------:R-:W-:Y:S02]  /*dec0*/  LOP3.LUT R0, R0, 0x7, RZ, 0xc0, !PT ;  /* 0x0000000700007812 */ /* 0x000fe400078ec0ff */
[----:B------:R-:W-:Y:S02]  /*ded0*/  PRMT R10, RZ, 0x7610, R10 ;  /* 0x00007610ff0a7816 */ /* 0x000fe4000000000a */
[----:B------:R-:W-:-:S02]  /*dee0*/  ISETP.GT.U32.AND P1, PT, R4, 0x7, !P1 ;  /* 0x000000070400780c */ /* 0x000fc40004f24070 */
[----:B------:R-:W-:Y:S02]  /*def0*/  SEL R4, RZ, 0x1, !P0 ;  /* 0x00000001ff047807 */ /* 0x000fe40004000000 */
[----:B0-----:R-:W-:Y:S01]  /*df00*/  @P2 LEA R5, R6, R5, 0x18 ;  /* 0x0000000506052211 */ /* 0x001fe200078ec0ff */
[----:B------:R-:W-:-:S03]  /*df10*/  IMAD.MOV.U32 R6, RZ, RZ, -0x1 ;  /* 0xffffffffff067424 */ /* 0x000fc600078e00ff */
[----:B------:R0:W-:Y:S01]  /*df20*/  @P2 SYNCS.ARRIVE.TRANS64.A1T0 RZ, [R5+URZ+0x98], RZ ;  /* 0x000098ff05ff29a7 */ /* 0x0001e2000810003f */
[----:B------:R-:W-:-:S04]  /*df30*/  IADD3 R16, P2, R16, UR22, RZ ;  /* 0x0000001610107c10 */ /* 0x000fc8000ff5e0ff */
[----:B------:R-:W-:Y:S02]  /*df40*/  IADD3.X R17, R17, UR13, RZ, P2, !PT ;  /* 0x0000000d11117c10 */ /* 0x000fe400097fe4ff */
[----:B------:R-:W-:Y:S02]  /*df50*/  ISETP.GE.U32.AND P2, PT, R16, UR6, PT ;  /* 0x0000000610007c0c */ /* 0x000fe4000bf46070 */
[----:B0-----:R-:W-:Y:S02]  /*df60*/  SEL R5, RZ, 0x1, !P1 ;  /* 0x00000001ff057807 */ /* 0x001fe40004800000 */
[----:B------:R-:W-:Y:S02]  /*df70*/  ISETP.GE.U32.AND.EX P0, PT, R17, UR7, PT, P2 ;  /* 0x0000000711007c0c */ /* 0x000fe4000bf06120 */
[----:B------:R-:W-:Y:S01]  /*df80*/  LOP3.LUT R3, R5, R3, R4, 0x96, !PT ;  /* 0x0000000305037212 */ /* 0x000fe200078e9604 */
[----:B------:R-:W-:Y:S01]  /*df90*/  IMAD.MOV.U32 R4, RZ, RZ, -0x1 ;  /* 0xffffffffff047424 */ /* 0x000fe200078e00ff */
[----:B------:R-:W-:-:S09]  /*dfa0*/  PRMT R5, RZ, 0x7610, R5 ;  /* 0x00007610ff057816 */ /* 0x000fd20000000005 */
[----:B------:R-:W-:Y:S05]  /*dfb0*/  @P0 BRA `(.L_x_365) ;  /* 0x00000004005c0947 */ /* 0x000fea0003800000 */
[----:B------:R-:W-:Y:S01]  /*dfc0*/  ULDC.64 UR6, c[0x0][0x628] ;  /* 0x00018a0000067ab9 */ /* 0x000fe20000000a00 */
[----:B------:R-:W0:Y:S01]  /*dfd0*/  S2R R13, SR_CTAID.X ;  /* 0x00000000000d7919 */ /* 0x000e220000002500 */
[----:B------:R-:W-:Y:S01]  /*dfe0*/  ISETP.NE.U32.AND P0, PT, RZ, UR6, PT ;  /* 0x00000006ff007c0c */ /* 0x000fe2000bf05070 */
[----:B------:R-:W-:Y:S01]  /*dff0*/  ULDC UR9, c[0x0][0x630] ;  /* 0x00018c0000097ab9 */ /* 0x000fe20000000800 */
[----:B------:R-:W-:Y:S01]  /*e000*/  IMAD.MOV.U32 R4, RZ, RZ, R16 ;  /* 0x000000ffff047224 */ /* 0x000fe200078e0010 */
[----:B------:R-:W1:Y:S01]  /*e010*/  S2R R12, SR_CTAID.Y ;  /* 0x00000000000c7919 */ /* 0x000e620000002600 */
[----:B------:R-:W-:Y:S01]  /*e020*/  ISETP.NE.AND.EX P0, PT, RZ, UR7, PT, P0 ;  /* 0x00000007ff007c0c */ /* 0x000fe2000bf05300 */
[----:B------:R-:W-:-:S12]  /*e030*/  IMAD.MOV.U32 R5, RZ, RZ, R17 ;  /* 0x000000ffff057224 */ /* 0x000fd800078e0011 */
[----:B------:R-:W-:Y:S05]  /*e040*/  @!P0 BRA `(.L_x_366) ;  /* 0x0000000000288947 */ /* 0x000fea0003800000 */
[----:B------:R-:W-:Y:S02]  /*e050*/  ULDC UR8, c[0x0][0x634] ;  /* 0x00018d0000087ab9 */ /* 0x000fe40000000800 */
[----:B------:R-:W-:-:S05]  /*e060*/  IADD3 R9, P0, R16, UR8, RZ ;  /* 0x0000000810097c10 */ /* 0x000fca000ff1e0ff */
[----:B------:R-:W-:-:S04]  /*e070*/  IMAD.X R15, RZ, RZ, R17, P0 ;  /* 0x000000ffff0f7224 */ /* 0x000fc800000e0611 */
[----:B------:R-:W-:-:S04]  /*e080*/  IMAD.WIDE.U32 R6, R15, UR6, RZ ;  /* 0x000000060f067c25 */ /* 0x000fc8000f8e00ff */
[----:B------:R-:W-:-:S04]  /*e090*/  IMAD.WIDE.U32 R6, P0, R9, UR7, R6 ;  /* 0x0000000709067c25 */ /* 0x000fc8000f800006 */
[----:B------:R-:W-:-:S04]  /*e0a0*/  IMAD.WIDE.U32 R8, R9, UR6, RZ ;  /* 0x0000000609087c25 */ /* 0x000fc8000f8e00ff */
[----:B------:R-:W-:Y:S01]  /*e0b0*/  IMAD.X R5, RZ, RZ, RZ, P0 ;  /* 0x000000ffff057224 */ /* 0x000fe200000e06ff */
[----:B------:R-:W-:Y:S01]  /*e0c0*/  IADD3 RZ, P0, R9, R6, RZ ;  /* 0x0000000609ff7210 */ /* 0x000fe20007f1e0ff */
[----:B------:R-:W-:-:S04]  /*e0d0*/  IMAD.MOV.U32 R4, RZ, RZ, R7 ;  /* 0x000000ffff047224 */ /* 0x000fc800078e0007 */
[----:B------:R-:W-:-:S08]  /*e0e0*/  IMAD.WIDE.U32.X R4, R15, UR7, R4, P0 ;  /* 0x000000070f047c25 */ /* 0x000fd000080e0404 */
.L_x_366:
[--C-:B------:R-:W-:Y:S01]  /*e0f0*/  SHF.R.U64 R8, R4, UR9, R5.reuse ;  /* 0x0000000904087c19 */ /* 0x100fe20008001205 */
[----:B------:R-:W-:Y:S01]  /*e100*/  ULDC.64 UR6, c[0x0][0x620] ;  /* 0x0001880000067ab9 */ /* 0x000fe20000000a00 */
[----:B------:R-:W-:Y:S01]  /*e110*/  SHF.R.U32.HI R4, RZ, UR9, R5 ;  /* 0x00000009ff047c19 */ /* 0x000fe20008011605 */
[----:B------:R-:W2:Y:S01]  /*e120*/  LDC R20, c[0x0][0x144] ;  /* 0x00005100ff147b82 */ /* 0x000ea20000000800 */
[----:B------:R-:W-:Y:S01]  /*e130*/  IADD3 R7, P0, RZ, -R8, RZ ;  /* 0x80000008ff077210 */ /* 0x000fe20007f1e0ff */
[----:B------:R-:W-:Y:S01]  /*e140*/  ULDC.64 UR10, c[0x0][0x640] ;  /* 0x00019000000a7ab9 */ /* 0x000fe20000000a00 */
[----:B------:R-:W-:Y:S01]  /*e150*/  ULDC UR8, c[0x0][0x608] ;  /* 0x0001820000087ab9 */ /* 0x000fe20000000800 */
[----:B------:R-:W-:Y:S02]  /*e160*/  UISETP.NE.AND UP0, UPT, UR39, URZ, UPT ;  /* 0x0000003f2700728c */ /* 0x000fe4000bf05270 */
[----:B------:R-:W-:Y:S01]  /*e170*/  IMAD.X R4, RZ, RZ, ~R4, P0 ;  /* 0x000000ffff047224 */ /* 0x000fe200000e0e04 */
[----:B------:R-:W-:Y:S01]  /*e180*/  ISETP.NE.U32.AND P0, PT, RZ, UR10, PT ;  /* 0x0000000aff007c0c */ /* 0x000fe2000bf05070 */
[----:B------:R-:W3:Y:S02]  /*e190*/  LDC R15, c[0x0][0x148] ;  /* 0x00005200ff0f7b82 */ /* 0x000ee40000000800 */
[----:B------:R-:W-:Y:S01]  /*e1a0*/  IMAD R6, R4, UR6, RZ ;  /* 0x0000000604067c24 */ /* 0x000fe2000f8e02ff */
[----:B------:R-:W-:Y:S01]  /*e1b0*/  ISETP.NE.AND.EX P0, PT, RZ, UR11, PT, P0 ;  /* 0x0000000bff007c0c */ /* 0x000fe2000bf05300 */
[----:B------:R-:W-:Y:S01]  /*e1c0*/  IMAD.WIDE.U32 R4, R7, UR6, R16 ;  /* 0x0000000607047c25 */ /* 0x000fe2000f8e0010 */
[----:B------:R-:W-:Y:S01]  /*e1d0*/  ULDC UR6, c[0x0][0x150] ;  /* 0x0000540000067ab9 */ /* 0x000fe20000000800 */
[----:B------:R-:W-:-:S02]  /*e1e0*/  PLOP3.LUT P2, PT, PT, PT, UP0, 0x80, 0x0 ;  /* 0x000000000000781c */ /* 0x000fc40003f4f008 */
[----:B------:R-:W-:Y:S01]  /*e1f0*/  IMAD R7, R7, UR7, R6 ;  /* 0x0000000707077c24 */ /* 0x000fe2000f8e0206 */
[----:B0-----:R-:W-:Y:S01]  /*e200*/  I2FP.F32.U32 R6, R13 ;  /* 0x0000000d00067245 */ /* 0x001fe20000201000 */
[----:B------:R-:W-:Y:S02]  /*e210*/  ULDC UR7, c[0x0][0x154] ;  /* 0x0000550000077ab9 */ /* 0x000fe40000000800 */
[----:B------:R-:W-:Y:S02]  /*e220*/  IMAD.IADD R5, R5, 0x1, R7 ;  /* 0x0000000105057824 */ /* 0x000fe400078e0207 */
[----:B------:R-:W-:Y:S01]  /*e230*/  FMUL R6, R6, UR6 ;  /* 0x0000000606067c20 */ /* 0x000fe20008400000 */
[----:B------:R-:W-:Y:S02]  /*e240*/  ULDC UR6, c[0x0][0x618] ;  /* 0x0001860000067ab9 */ /* 0x000fe40000000800 */
[--C-:B------:R-:W-:Y:S02]  /*e250*/  SHF.R.U64 R9, R4, UR6, R5.reuse ;  /* 0x0000000604097c19 */ /* 0x100fe40008001205 */
[----:B-1----:R-:W-:Y:S01]  /*e260*/  I2FP.F32.U32 R4, R12 ;  /* 0x0000000c00047245 */ /* 0x002fe20000201000 */
[----:B------:R-:W0:Y:S04]  /*e270*/  F2I.U32.TRUNC.NTZ R6, R6 ;  /* 0x0000000600067305 */ /* 0x000e28000020f000 */
[----:B------:R-:W-:Y:S01]  /*e280*/  FMUL R7, R4, UR7 ;  /* 0x0000000704077c20 */ /* 0x000fe20008400000 */
[----:B------:R-:W-:Y:S01]  /*e290*/  SHF.R.U32.HI R4, RZ, UR6, R5 ;  /* 0x00000006ff047c19 */ /* 0x000fe20008011605 */
[----:B------:R-:W-:-:S02]  /*e2a0*/  ULDC UR6, c[0x0][0x658] ;  /* 0x0001960000067ab9 */ /* 0x000fc40000000800 */
[----:B------:R1:W4:Y:S01]  /*e2b0*/  F2I.U32.TRUNC.NTZ R19, R7 ;  /* 0x0000000700137305 */ /* 0x000322000020f000 */
[--C-:B------:R-:W-:Y:S02]  /*e2c0*/  SHF.R.U64 R18, R9, UR8, R4.reuse ;  /* 0x0000000809127c19 */ /* 0x100fe40008001204 */
[----:B------:R-:W-:Y:S01]  /*e2d0*/  SHF.R.U32.HI R5, RZ, UR8, R4 ;  /* 0x00000008ff057c19 */ /* 0x000fe20008011604 */
[----:B0-----:R-:W-:-:S03]  /*e2e0*/  IMAD.MOV R4, RZ, RZ, -R6 ;  /* 0x000000ffff047224 */ /* 0x001fc600078e0a06 */
[--C-:B------:R-:W-:Y:S02]  /*e2f0*/  SHF.R.U64 R14, R18, UR6, R5.reuse ;  /* 0x00000006120e7c19 */ /* 0x100fe40008001205 */
[----:B------:R-:W-:Y:S01]  /*e300*/  SHF.R.U32.HI R6, RZ, UR6, R5 ;  /* 0x00000006ff067c19 */ /* 0x000fe20008011605 */
[----:B--2---:R-:W-:Y:S02]  /*e310*/  IMAD R21, R20, R4, R13 ;  /* 0x0000000414157224 */ /* 0x004fe400078e020d */
[----:B------:R-:W-:Y:S02]  /*e320*/  IMAD.MOV.U32 R4, RZ, RZ, R14 ;  /* 0x000000ffff047224 */ /* 0x000fe400078e000e */
[----:B------:R-:W-:Y:S01]  /*e330*/  IMAD.MOV.U32 R5, RZ, RZ, R6 ;  /* 0x000000ffff057224 */ /* 0x000fe200078e0006 */
[----:B-1--4-:R-:W-:Y:S06]  /*e340*/  @!P0 BRA `(.L_x_367) ;  /* 0x0000000000288947 */ /* 0x012fec0003800000 */
[----:B------:R-:W-:Y:S02]  /*e350*/  ULDC UR6, c[0x0][0x64c] ;  /* 0x0001930000067ab9 */ /* 0x000fe40000000800 */
[----:B------:R-:W-:-:S05]  /*e360*/  IADD3 R5, P0, R14, UR6, RZ ;  /* 0x000000060e057c10 */ /* 0x000fca000ff1e0ff */
[----:B------:R-:W-:-:S04]  /*e370*/  IMAD.X R13, RZ, RZ, R6, P0 ;  /* 0x000000ffff0d7224 */ /* 0x000fc800000e0606 */
[----:B------:R-:W-:-:S04]  /*e380*/  IMAD.WIDE.U32 R6, R13, UR10, RZ ;  /* 0x0000000a0d067c25 */ /* 0x000fc8000f8e00ff */
[----:B------:R-:W-:-:S04]  /*e390*/  IMAD.WIDE.U32 R6, P0, R5, UR11, R6 ;  /* 0x0000000b05067c25 */ /* 0x000fc8000f800006 */
[----:B------:R-:W-:-:S04]  /*e3a0*/  IMAD.WIDE.U32 R4, R5, UR10, RZ ;  /* 0x0000000a05047c25 */ /* 0x000fc8000f8e00ff */
[----:B------:R-:W-:Y:S01]  /*e3b0*/  IMAD.MOV.U32 R4, RZ, RZ, R7 ;  /* 0x000000ffff047224 */ /* 0x000fe200078e0007 */
[----:B------:R-:W-:Y:S01]  /*e3c0*/  IADD3 RZ, P1, R5, R6, RZ ;  /* 0x0000000605ff7210 */ /* 0x000fe20007f3e0ff */
[----:B------:R-:W-:-:S04]  /*e3d0*/  IMAD.X R5, RZ, RZ, RZ, P0 ;  /* 0x000000ffff057224 */ /* 0x000fc800000e06ff */
[----:B------:R-:W-:-:S08]  /*e3e0*/  IMAD.WIDE.U32.X R4, R13, UR11, R4, P1 ;  /* 0x0000000b0d047c25 */ /* 0x000fd000088e0404 */
.L_x_367:
[----:B------:R-:W-:Y:S01]  /*e3f0*/  ULDC UR6, c[0x0][0x648] ;  /* 0x0001920000067ab9 */ /* 0x000fe20000000800 */
[----:B------:R-:W-:Y:S01]  /*e400*/  LOP3.LUT R18, R18, UR19, RZ, 0xc0, !PT ;  /* 0x0000001312127c12 */ /* 0x000fe2000f8ec0ff */
[----:B------:R-:W-:Y:S01]  /*e410*/  IMAD.MOV R19, RZ, RZ, -R19 ;  /* 0x000000ffff137224 */ /* 0x000fe200078e0a13 */
[----:B------:R-:W-:Y:S01]  /*e420*/  SHF.R.U64 R5, R4, UR6, R5 ;  /* 0x0000000604057c19 */ /* 0x000fe20008001205 */
[----:B------:R-:W-:Y:S01]  /*e430*/  ULDC UR6, c[0x0][0x638] ;  /* 0x00018e0000067ab9 */ /* 0x000fe20000000800 */
[----:B------:R-:W-:Y:S01]  /*e440*/  UISETP.NE.AND UP0, UPT, UR39, URZ, UPT ;  /* 0x0000003f2700728c */ /* 0x000fe2000bf05270 */
[----:B------:R-:W-:Y:S01]  /*e450*/  LOP3.LUT R9, R9, UR4, RZ, 0xc0, !PT ;  /* 0x0000000409097c12 */ /* 0x000fe2000f8ec0ff */
[----:B---3--:R-:W-:Y:S01]  /*e460*/  @P2 IMAD R21, R15, R19, R12 ;  /* 0x000000130f152224 */ /* 0x008fe200078e020c */
[----:B------:R-:W-:Y:S01]  /*e470*/  ULDC UR7, c[0x0][0x610] ;  /* 0x0001840000077ab9 */ /* 0x000fe20000000800 */
[----:B------:R-:W-:Y:S02]  /*e480*/  IMAD.MOV R7, RZ, RZ, -R5 ;  /* 0x000000ffff077224 */ /* 0x000fe400078e0a05 */
[----:B------:R-:W-:Y:S01]  /*e490*/  IMAD R4, R5, UR5, R18 ;  /* 0x0000000505047c24 */ /* 0x000fe2000f8e0212 */
[----:B------:R-:W-:Y:S01]  /*e4a0*/  PLOP3.LUT P0, PT, PT, PT, UP0, 0x40, 0x0 ;  /* 0x000000000000781c */ /* 0x000fe20003f0e808 */
[----:B------:R-:W-:Y:S01]  /*e4b0*/  IMAD R14, R7, UR6, R14 ;  /* 0x00000006070e7c24 */ /* 0x000fe2000f8e020e */
[----:B------:R-:W-:Y:S01]  /*e4c0*/  ULDC UR6, c[0x0][0x600] ;  /* 0x0001800000067ab9 */ /* 0x000fe20000000800 */
[----:B------:R-:W-:Y:S01]  /*e4d0*/  IMAD R4, R4, UR7, R21 ;  /* 0x0000000704047c24 */ /* 0x000fe2000f8e0215 */
[----:B------:R-:W-:Y:S01]  /*e4e0*/  PLOP3.LUT P1, PT, PT, PT, UP0, 0x40, 0x0 ;  /* 0x000000000000781c */ /* 0x000fe20003f2e808 */
[----:B------:R-:W-:-:S02]  /*e4f0*/  IMAD R7, R14, UR6, R9 ;  /* 0x000000060e077c24 */ /* 0x000fc4000f8e0209 */
[----:B------:R-:W-:-:S03]  /*e500*/  IMAD.MOV.U32 R5, RZ, RZ, 0x1 ;  /* 0x00000001ff057424 */ /* 0x000fc600078e00ff */
[----:B------:R-:W-:Y:S02]  /*e510*/  SEL R6, R7, R4, P0 ;  /* 0x0000000407067207 */ /* 0x000fe40000000000 */
[----:B------:R-:W-:-:S07]  /*e520*/  SEL R4, R4, R7, P1 ;  /* 0x0000000704047207 */ /* 0x000fce0000800000 */
.L_x_365:
[----:B------:R-:W-:Y:S05]  /*e530*/  BSYNC B1 ;  /* 0x0000000000017941 */ /* 0x000fea0003800000 */
.L_x_364:
[----:B------:R-:W-:-:S13]  /*e540*/  LOP3.LUT P0, RZ, R5, 0xff, RZ, 0xc0, !PT ;  /* 0x000000ff05ff7812 */ /* 0x000fda000780c0ff */
[----:B------:R-:W-:Y:S05]  /*e550*/  @P0 BRA `(.L_x_368) ;  /* 0xfffffff400200947 */ /* 0x000fea000383ffff */
[----:B------:R-:W-:Y:S05]  /*e560*/  BSYNC B0 ;  /* 0x0000000000007941 */ /* 0x000fea0003800000 */
.L_x_357:
[----:B------:R-:W-:-:S03]  /*e570*/  UMOV UR6, 0xffffffff ;  /* 0xffffffff00067882 */ /* 0x000fc60000000000 */
[----:B------:R-:W-:Y:S05]  /*e580*/  BRA.DIV UR6, `(.L_x_369) ;  /* 0x0000000606ac7947 */ /* 0x000fea000b800000 */
[----:B------:R-:W-:-:S13]  /*e590*/  ELECT P6, URZ, PT ;  /* 0x00000000003f782f */ /* 0x000fda00038c0000 */
.L_x_387:
[----:B------:R-:W-:Y:S04]  /*e5a0*/  BSSY B0, `(.L_x_370) ;  /* 0x0000050000007945 */ /* 0x000fe80003800000 */
[----:B------:R-:W-:Y:S05]  /*e5b0*/  @!P6 BRA `(.L_x_371) ;  /* 0x000000040038e947 */ /* 0x000fea0003800000 */
[----:B------:R-:W-:-:S04]  /*e5c0*/  ULOP3.LUT UR6, UR38, 0x2, URZ, 0xfc, !UPT ;  /* 0x0000000226067892 */ /* 0x000fc8000f8efc3f */
[----:B------:R-:W-:-:S06]  /*e5d0*/  UISETP.NE.AND UP0, UPT, UR6, 0x3, UPT ;  /* 0x000000030600788c */ /* 0x000fcc000bf05270 */
[----:B------:R-:W-:-:S13]  /*e5e0*/  PLOP3.LUT P0, PT, PT, PT, UP0, 0x80, 0x0 ;  /* 0x000000000000781c */ /* 0x000fda0003f0f008 */
[----:B------:R-:W-:Y:S05]  /*e5f0*/  @!P0 BRA `(.L_x_372) ;  /* 0x0000000000048947 */ /* 0x000fea0003800000 */
[----:B------:R-:W-:Y:S01]  /*e600*/  BPT.TRAP 0x1 ;  /* 0x000000040000795c */ /* 0x000fe20000300000 */
.L_x_372:
[----:B------:R-:W0:Y:S01]  /*e610*/  S2R R5, SR_CgaCtaId ;  /* 0x0000000000057919 */ /* 0x000e220000008800 */
[----:B------:R-:W-:Y:S02]  /*e620*/  MOV R2, 0x400 ;  /* 0x0000040000027802 */ /* 0x000fe40000000f00 */
[----:B------:R-:W-:Y:S02]  /*e630*/  SHF.L.U32 R4, R3, 0x1f, RZ ;  /* 0x0000001f03047819 */ /* 0x000fe400000006ff */
[----:B0-----:R-:W-:-:S05]  /*e640*/  LEA R5, R5, R2, 0x18 ;  /* 0x0000000205057211 */ /* 0x001fca00078ec0ff */
[----:B------:R-:W-:-:S04]  /*e650*/  VIADD R5, R5, 0x40 ;  /* 0x0000004005057836 */ /* 0x000fc80000000000 */
[C---:B------:R-:W-:Y:S02]  /*e660*/  IMAD R7, R0.reuse, 0x8, R5 ;  /* 0x0000000800077824 */ /* 0x040fe400078e0205 */
[----:B------:R-:W-:Y:S02]  /*e670*/  VIADD R0, R0, 0x1 ;  /* 0x0000000100007836 */ /* 0x000fe40000000000 */
[----:B------:R-:W0:Y:S03]  /*e680*/  SYNCS.PHASECHK.TRANS64.TRYWAIT P0, [R7+URZ], R4 ;  /* 0x00000004070075a7 */ /* 0x000e26000800017f */
[----:B------:R-:W-:-:S04]  /*e690*/  ISETP.NE.AND P1, PT, R0, 0x8, PT ;  /* 0x000000080000780c */ /* 0x000fc80003f25270 */
[----:B------:R-:W-:Y:S02]  /*e6a0*/  SEL R2, RZ, 0x1, P1 ;  /* 0x00000001ff027807 */ /* 0x000fe40000800000 */
[----:B------:R-:W-:Y:S02]  /*e6b0*/  SEL R0, R0, RZ, P1 ;  /* 0x000000ff00007207 */ /* 0x000fe40000800000 */
[----:B------:R-:W-:-:S03]  /*e6c0*/  LOP3.LUT R9, R3, R2, RZ, 0x3c, !PT ;  /* 0x0000000203097212 */ /* 0x000fc600078e3cff */
[----:B------:R-:W-:Y:S01]  /*e6d0*/  IMAD R6, R0, 0x8, R5 ;  /* 0x0000000800067824 */ /* 0x000fe200078e0205 */
[----:B------:R-:W-:Y:S01]  /*e6e0*/  SHF.L.U32 R3, R9, 0x1f, RZ ;  /* 0x0000001f09037819 */ /* 0x000fe200000006ff */
[----:B0-----:R-:W-:Y:S06]  /*e6f0*/  @!P0 BRA `(.L_x_373) ;  /* 0x0000000400708947 */ /* 0x001fec0003800000 */
.L_x_388:
[----:B------:R-:W1:Y:S01]  /*e700*/  SYNCS.PHASECHK.TRANS64.TRYWAIT P0, [R6+URZ], R3 ;  /* 0x00000003060075a7 */ /* 0x000e62000800017f */
[----:B------:R-:W-:-:S05]  /*e710*/  VIADD R0, R0, 0x1 ;  /* 0x0000000100007836 */ /* 0x000fca0000000000 */
[----:B------:R-:W-:-:S04]  /*e720*/  ISETP.NE.AND P1, PT, R0, 0x8, PT ;  /* 0x000000080000780c */ /* 0x000fc80003f25270 */
[----:B------:R-:W-:Y:S02]  /*e730*/  SEL R2, RZ, 0x1, P1 ;  /* 0x00000001ff027807 */ /* 0x000fe40000800000 */
[----:B------:R-:W-:Y:S02]  /*e740*/  SEL R0, R0, RZ, P1 ;  /* 0x000000ff00007207 */ /* 0x000fe40000800000 */
[----:B------:R-:W-:-:S03]  /*e750*/  LOP3.LUT R9, R9, R2, RZ, 0x3c, !PT ;  /* 0x0000000209097212 */ /* 0x000fc600078e3cff */
[----:B0-----:R-:W-:Y:S01]  /*e760*/  IMAD R7, R0, 0x8, R5 ;  /* 0x0000000800077824 */ /* 0x001fe200078e0205 */
[----:B------:R-:W-:Y:S01]  /*e770*/  SHF.L.U32 R4, R9, 0x1f, RZ ;  /* 0x0000001f09047819 */ /* 0x000fe200000006ff */
[----:B-1----:R-:W-:Y:S06]  /*e780*/  @!P0 BRA `(.L_x_374) ;  /* 0x0000000400608947 */ /* 0x002fec0003800000 */
.L_x_389:
        /* <DEDUP_REMOVED lines=9> */
.L_x_390:
        /* <DEDUP_REMOVED lines=9> */
.L_x_391:
        /* <DEDUP_REMOVED lines=9> */
.L_x_392:
        /* <DEDUP_REMOVED lines=9> */
.L_x_393:
[----:B------:R-:W1:Y:S01]  /*e9d0*/  SYNCS.PHASECHK.TRANS64.TRYWAIT P0, [R7+URZ], R4 ;  /* 0x00000004070075a7 */ /* 0x000e62000800017f */
[----:B------:R-:W-:-:S05]  /*e9e0*/  VIADD R0, R0, 0x1 ;  /* 0x0000000100007836 */ /* 0x000fca0000000000 */
[----:B------:R-:W-:-:S04]  /*e9f0*/  ISETP.NE.AND P1, PT, R0, 0x8, PT ;  /* 0x000000080000780c */ /* 0x000fc80003f25270 */
[----:B------:R-:W-:Y:S02]  /*ea00*/  SEL R2, RZ, 0x1, P1 ;  /* 0x00000001ff027807 */ /* 0x000fe40000800000 */
[----:B------:R-:W-:Y:S02]  /*ea10*/  SEL R0, R0, RZ, P1 ;  /* 0x000000ff00007207 */ /* 0x000fe40000800000 */
[----:B------:R-:W-:Y:S01]  /*ea20*/  LOP3.LUT R2, R9, R2, RZ, 0x3c, !PT ;  /* 0x0000000209027212 */ /* 0x000fe200078e3cff */
[----:B-1----:R-:W-:Y:S06]  /*ea30*/  @!P0 BRA `(.L_x_379) ;  /* 0x0000000400188947 */ /* 0x002fec0003800000 */
.L_x_394:
[----:B------:R-:W-:Y:S01]  /*ea40*/  IMAD R5, R0, 0x8, R5 ;  /* 0x0000000800057824 */ /* 0x000fe200078e0205 */
[----:B------:R-:W-:-:S07]  /*ea50*/  SHF.L.U32 R0, R2, 0x1f, RZ ;  /* 0x0000001f02007819 */ /* 0x000fce00000006ff */
.L_x_380:
[----:B--2---:R2:W3:Y:S02]  /*ea60*/  SYNCS.PHASECHK.TRANS64.TRYWAIT P0, [R5+URZ], R0 ;  /* 0x00000000050075a7 */ /* 0x0044e4000800017f */
[----:B---3--:R-:W-:Y:S05]  /*ea70*/  @!P0 NANOSLEEP.SYNCS 0x989680 ;  /* 0x009896800000895d */ /* 0x008fea0003900000 */
[----:B------:R-:W3:Y:S02]  /*ea80*/  @!P0 SYNCS.PHASECHK.TRANS64 P0, [R5+URZ], R0 ;  /* 0x00000000050085a7 */ /* 0x000ee4000800007f */
[----:B---3--:R-:W-:Y:S05]  /*ea90*/  @!P0 BRA `(.L_x_380) ;  /* 0xfffffffc00f08947 */ /* 0x008fea000383ffff */
.L_x_371:
[----:B------:R-:W-:Y:S05]  /*eaa0*/  BSYNC B0 ;  /* 0x0000000000007941 */ /* 0x000fea0003800000 */
.L_x_370:
[----:B------:R-:W-:Y:S05]  /*eab0*/  EXIT ;  /* 0x000000000000794d */ /* 0x000fea0003800000 */
.L_x_22:
[----:B---3--:R3:W4:Y:S02]  /*eac0*/  SYNCS.PHASECHK.TRANS64.TRYWAIT P1, [R3+URZ], R0 ;  /* 0x00000000030075a7 */ /* 0x008724000802017f */
[----:B----4-:R-:W-:Y:S05]  /*ead0*/  @!P1 NANOSLEEP.SYNCS 0x989680 ;  /* 0x009896800000995d */ /* 0x010fea0003900000 */
[----:B------:R-:W4:Y:S02]  /*eae0*/  @!P1 SYNCS.PHASECHK.TRANS64 P1, [R3+URZ], R0 ;  /* 0x00000000030095a7 */ /* 0x000f24000802007f */
[----:B----4-:R-:W-:Y:S05]  /*eaf0*/  @!P1 BRA `(.L_x_22) ;  /* 0xfffffffc00f09947 */ /* 0x010fea000383ffff */
[----:B------:R-:W-:Y:S05]  /*eb00*/  BRA `(.L_x_21) ;  /* 0xffffff2c00047947 */ /* 0x000fea000383ffff */
.L_x_27:
[----:B-1----:R-:W-:-:S04]  /*eb10*/  IMAD.U32 R5, RZ, RZ, UR4 ;  /* 0x00000004ff057e24 */ /* 0x002fc8000f8e00ff */
[----:B------:R1:W2:Y:S03]  /*eb20*/  SYNCS.PHASECHK.TRANS64.TRYWAIT P1, [R5+URZ], R4 ;  /* 0x00000004050075a7 */ /* 0x0002a6000802017f */
[----:B--2---:R-:W-:Y:S05]  /*eb30*/  @!P1 NANOSLEEP.SYNCS 0x989680 ;  /* 0x009896800000995d */ /* 0x004fea0003900000 */
[----:B------:R-:W2:Y:S02]  /*eb40*/  @!P1 SYNCS.PHASECHK.TRANS64 P1, [R5+URZ], R4 ;  /* 0x00000004050095a7 */ /* 0x000ea4000802007f */
[----:B--2---:R-:W-:Y:S05]  /*eb50*/  @!P1 BRA `(.L_x_27) ;  /* 0xfffffffc00ec9947 */ /* 0x004fea000383ffff */
[----:B------:R-:W-:Y:S05]  /*eb60*/  BRA `(.L_x_26) ;  /* 0xffffff3400547947 */ /* 0x000fea000383ffff */
.L_x_358:
[----:B------:R-:W-:Y:S01]  /*eb70*/  BSSY B1, `(.L_x_381) ;  /* 0x0000006000017945 */ /* 0x000fe20003800000 */
[----:B------:R-:W-:-:S07]  /*eb80*/  IMAD.MOV.U32 R15, RZ, RZ, -0x1 ;  /* 0xffffffffff0f7424 */ /* 0x000fce00078e00ff */
[----:B------:R-:W-:Y:S05]  /*eb90*/  WARPSYNC.COLLECTIVE R15, `(.L_x_382) ;  /* 0x000000000f0c7348 */ /* 0x000fea0003c00000 */
[----:B------:R-:W-:Y:S02]  /*eba0*/  ELECT P6, UR62, PT ;  /* 0x00000000003e782f */ /* 0x000fe400038c0000 */
[----:B------:R-:W-:Y:S01]  /*ebb0*/  MOV R14, UR62 ;  /* 0x0000003e000e7c02 */ /* 0x000fe20008000f00 */
[----:B------:R-:W-:Y:S10]  /*ebc0*/  ENDCOLLECTIVE ;  /* 0x000000000000791b */ /* 0x000ff40003800000 */
.L_x_382:
[----:B------:R-:W-:Y:S05]  /*ebd0*/  BSYNC B1 ;  /* 0x0000000000017941 */ /* 0x000fea0003800000 */
.L_x_381:
[----:B------:R-:W-:Y:S05]  /*ebe0*/  BRA `(.L_x_383) ;  /* 0xffffffec00887947 */ /* 0x000fea000383ffff */
.L_x_361:
[----:B0-----:R0:W1:Y:S02]  /*ebf0*/  SYNCS.PHASECHK.TRANS64.TRYWAIT P0, [R14+URZ+0x40], R5 ;  /* 0x000040050e0075a7 */ /* 0x001064000800017f */
[----:B-1----:R-:W-:Y:S05]  /*ec00*/  @!P0 NANOSLEEP.SYNCS 0x989680 ;  /* 0x009896800000895d */ /* 0x002fea0003900000 */
[----:B------:R-:W1:Y:S02]  /*ec10*/  @!P0 SYNCS.PHASECHK.TRANS64 P0, [R14+URZ+0x40], R5 ;  /* 0x000040050e0085a7 */ /* 0x000e64000800007f */
[----:B-1----:R-:W-:Y:S05]  /*ec20*/  @!P0 BRA `(.L_x_361) ;  /* 0xfffffffc00f08947 */ /* 0x002fea000383ffff */
[----:B------:R-:W-:Y:S05]  /*ec30*/  BRA `(.L_x_384) ;  /* 0xffffffec00c47947 */ /* 0x000fea000383ffff */
.L_x_369:
[----:B------:R-:W-:Y:S01]  /*ec40*/  BSSY B0, `(.L_x_385) ;  /* 0x0000006000007945 */ /* 0x000fe20003800000 */
[----:B------:R-:W-:-:S07]  /*ec50*/  IMAD.MOV.U32 R15, RZ, RZ, -0x1 ;  /* 0xffffffffff0f7424 */ /* 0x000fce00078e00ff */
[----:B------:R-:W-:Y:S05]  /*ec60*/  WARPSYNC.COLLECTIVE R15, `(.L_x_386) ;  /* 0x000000000f0c7348 */ /* 0x000fea0003c00000 */
[----:B------:R-:W-:Y:S02]  /*ec70*/  ELECT P6, UR62, PT ;  /* 0x00000000003e782f */ /* 0x000fe400038c0000 */
[----:B------:R-:W-:Y:S01]  /*ec80*/  MOV R14, UR62 ;  /* 0x0000003e000e7c02 */ /* 0x000fe20008000f00 */
[----:B------:R-:W-:Y:S10]  /*ec90*/  ENDCOLLECTIVE ;  /* 0x000000000000791b */ /* 0x000ff40003800000 */
.L_x_386:
[----:B------:R-:W-:Y:S05]  /*eca0*/  BSYNC B0 ;  /* 0x0000000000007941 */ /* 0x000fea0003800000 */
.L_x_385:
[----:B------:R-:W-:Y:S05]  /*ecb0*/  BRA `(.L_x_387) ;  /* 0xfffffff800387947 */ /* 0x000fea000383ffff */
.L_x_373:
[----:B0-----:R0:W1:Y:S02]  /*ecc0*/  SYNCS.PHASECHK.TRANS64.TRYWAIT P0, [R7+URZ], R4 ;  /* 0x00000004070075a7 */ /* 0x001064000800017f */
[----:B-1----:R-:W-:Y:S05]  /*ecd0*/  @!P0 NANOSLEEP.SYNCS 0x989680 ;  /* 0x009896800000895d */ /* 0x002fea0003900000 */
[----:B------:R-:W1:Y:S02]  /*ece0*/  @!P0 SYNCS.PHASECHK.TRANS64 P0, [R7+URZ], R4 ;  /* 0x00000004070085a7 */ /* 0x000e64000800007f */
[----:B-1----:R-:W-:Y:S05]  /*ecf0*/  @!P0 BRA `(.L_x_373) ;  /* 0xfffffffc00f08947 */ /* 0x002fea000383ffff */
[----:B------:R-:W-:Y:S05]  /*ed00*/  BRA `(.L_x_388) ;  /* 0xfffffff8007c7947 */ /* 0x000fea000383ffff */
.L_x_374:
[----:B0-----:R0:W1:Y:S02]  /*ed10*/  SYNCS.PHASECHK.TRANS64.TRYWAIT P0, [R6+URZ], R3 ;  /* 0x00000003060075a7 */ /* 0x001064000800017f */
[----:B-1----:R-:W-:Y:S05]  /*ed20*/  @!P0 NANOSLEEP.SYNCS 0x989680 ;  /* 0x009896800000895d */ /* 0x002fea0003900000 */
[----:B------:R-:W1:Y:S02]  /*ed30*/  @!P0 SYNCS.PHASECHK.TRANS64 P0, [R6+URZ], R3 ;  /* 0x00000003060085a7 */ /* 0x000e64000800007f */
[----:B-1----:R-:W-:Y:S05]  /*ed40*/  @!P0 BRA `(.L_x_374) ;  /* 0xfffffffc00f08947 */ /* 0x002fea000383ffff */
[----:B------:R-:W-:Y:S05]  /*ed50*/  BRA `(.L_x_389) ;  /* 0xfffffff8008c7947 */ /* 0x000fea000383ffff */
.L_x_375:
[----:B0-----:R0:W1:Y:S02]  /*ed60*/  SYNCS.PHASECHK.TRANS64.TRYWAIT P0, [R7+URZ], R4 ;  /* 0x00000004070075a7 */ /* 0x001064000800017f */
[----:B-1----:R-:W-:Y:S05]  /*ed70*/  @!P0 NANOSLEEP.SYNCS 0x989680 ;  /* 0x009896800000895d */ /* 0x002fea0003900000 */
[----:B------:R-:W1:Y:S02]  /*ed80*/  @!P0 SYNCS.PHASECHK.TRANS64 P0, [R7+URZ], R4 ;  /* 0x00000004070085a7 */ /* 0x000e64000800007f */
[----:B-1----:R-:W-:Y:S05]  /*ed90*/  @!P0 BRA `(.L_x_375) ;  /* 0xfffffffc00f08947 */ /* 0x002fea000383ffff */
[----:B------:R-:W-:Y:S05]  /*eda0*/  BRA `(.L_x_390) ;  /* 0xfffffff8009c7947 */ /* 0x000fea000383ffff */
.L_x_376:
[----:B0-----:R0:W1:Y:S02]  /*edb0*/  SYNCS.PHASECHK.TRANS64.TRYWAIT P0, [R6+URZ], R3 ;  /* 0x00000003060075a7 */ /* 0x001064000800017f */
[----:B-1----:R-:W-:Y:S05]  /*edc0*/  @!P0 NANOSLEEP.SYNCS 0x989680 ;  /* 0x009896800000895d */ /* 0x002fea0003900000 */
[----:B------:R-:W1:Y:S02]  /*edd0*/  @!P0 SYNCS.PHASECHK.TRANS64 P0, [R6+URZ], R3 ;  /* 0x00000003060085a7 */ /* 0x000e64000800007f */
[----:B-1----:R-:W-:Y:S05]  /*ede0*/  @!P0 BRA `(.L_x_376) ;  /* 0xfffffffc00f08947 */ /* 0x002fea000383ffff */
[----:B------:R-:W-:Y:S05]  /*edf0*/  BRA `(.L_x_391) ;  /* 0xfffffff800ac7947 */ /* 0x000fea000383ffff */
.L_x_377:
[----:B0-----:R0:W1:Y:S02]  /*ee00*/  SYNCS.PHASECHK.TRANS64.TRYWAIT P0, [R7+URZ], R4 ;  /* 0x00000004070075a7 */ /* 0x001064000800017f */
[----:B-1----:R-:W-:Y:S05]  /*ee10*/  @!P0 NANOSLEEP.SYNCS 0x989680 ;  /* 0x009896800000895d */ /* 0x002fea0003900000 */
[----:B------:R-:W1:Y:S02]  /*ee20*/  @!P0 SYNCS.PHASECHK.TRANS64 P0, [R7+URZ], R4 ;  /* 0x00000004070085a7 */ /* 0x000e64000800007f */
[----:B-1----:R-:W-:Y:S05]  /*ee30*/  @!P0 BRA `(.L_x_377) ;  /* 0xfffffffc00f08947 */ /* 0x002fea000383ffff */
[----:B------:R-:W-:Y:S05]  /*ee40*/  BRA `(.L_x_392) ;  /* 0xfffffff800bc7947 */ /* 0x000fea000383ffff */
.L_x_378:
[----:B0-----:R0:W1:Y:S02]  /*ee50*/  SYNCS.PHASECHK.TRANS64.TRYWAIT P0, [R6+URZ], R3 ;  /* 0x00000003060075a7 */ /* 0x001064000800017f */
[----:B-1----:R-:W-:Y:S05]  /*ee60*/  @!P0 NANOSLEEP.SYNCS 0x989680 ;  /* 0x009896800000895d */ /* 0x002fea0003900000 */
[----:B------:R-:W1:Y:S02]  /*ee70*/  @!P0 SYNCS.PHASECHK.TRANS64 P0, [R6+URZ], R3 ;  /* 0x00000003060085a7 */ /* 0x000e64000800007f */
[----:B-1----:R-:W-:Y:S05]  /*ee80*/  @!P0 BRA `(.L_x_378) ;  /* 0xfffffffc00f08947 */ /* 0x002fea000383ffff */
[----:B------:R-:W-:Y:S05]  /*ee90*/  BRA `(.L_x_393) ;  /* 0xfffffff800cc7947 */ /* 0x000fea000383ffff */
.L_x_379:
[----:B-1----:R1:W2:Y:S02]  /*eea0*/  SYNCS.PHASECHK.TRANS64.TRYWAIT P0, [R7+URZ], R4 ;  /* 0x00000004070075a7 */ /* 0x0022a4000800017f */
[----:B--2---:R-:W-:Y:S05]  /*eeb0*/  @!P0 NANOSLEEP.SYNCS 0x989680 ;  /* 0x009896800000895d */ /* 0x004fea0003900000 */
[----:B------:R-:W2:Y:S02]  /*eec0*/  @!P0 SYNCS.PHASECHK.TRANS64 P0, [R7+URZ], R4 ;  /* 0x00000004070085a7 */ /* 0x000ea4000800007f */
[----:B--2---:R-:W-:Y:S05]  /*eed0*/  @!P0 BRA `(.L_x_379) ;  /* 0xfffffffc00f08947 */ /* 0x004fea000383ffff */
[----:B------:R-:W-:Y:S05]  /*eee0*/  BRA `(.L_x_394) ;  /* 0xfffffff800d47947 */ /* 0x000fea000383ffff */
.L_x_395:
[----:B------:R-:W-:-:S00]  /*eef0*/  BRA `(.L_x_395) ;  /* 0xfffffffc00fc7947 */ /* 0x000fc0000383ffff */
[----:B------:R-:W-:-:S00]  /*ef00*/  NOP ;  /* 0x0000000000007918 */ /* 0x000fc00000000000 */
[----:B------:R-:W-:-:S00]  /*ef10*/  NOP ;  /* 0x0000000000007918 */ /* 0x000fc00000000000 */
[----:B------:R-:W-:-:S00]  /*ef20*/  NOP ;  /* 0x0000000000007918 */ /* 0x000fc00000000000 */
[----:B------:R-:W-:-:S00]  /*ef30*/  NOP ;  /* 0x0000000000007918 */ /* 0x000fc00000000000 */
[----:B------:R-:W-:-:S00]  /*ef40*/  NOP ;  /* 0x0000000000007918 */ /* 0x000fc00000000000 */
[----:B------:R-:W-:-:S00]  /*ef50*/  NOP ;  /* 0x0000000000007918 */ /* 0x000fc00000000000 */
[----:B------:R-:W-:-:S00]  /*ef60*/  NOP ;  /* 0x0000000000007918 */ /* 0x000fc00000000000 */
[----:B------:R-:W-:-:S00]  /*ef70*/  NOP ;  /* 0x0000000000007918 */ /* 0x000fc00000000000 */
.L_x_396:


//--------------------- .nv.global.init           --------------------------
	.section	.nv.global.init,"aw",@progbits
.nv.global.init:
	.type		$str$22,@object
	.size		$str$22,($str$23 - $str$22)
$str$22:
        /*0000*/ 	.byte	0x6b, 0x5f, 0x74, 0x69, 0x6c, 0x65, 0x5f, 0x63, 0x6f, 0x75, 0x6e, 0x74, 0x20, 0x3e, 0x3d, 0x20
        /*0010*/ 	.byte	0x31, 0x00
	.type		$str$23,@object
	.size		$str$23,(__unnamed_1 - $str$23)
$str$23:
        /*0012*/ 	.byte	0x2f, 0x74, 0x6d, 0x70, 0x2f, 0x63, 0x75, 0x74, 0x6c, 0x61, 0x73, 0x73, 0x5f, 0x73, 0x77, 0x65
        /*0022*/ 	.byte	0x65, 0x70, 0x5f, 0x73, 0x72, 0x63, 0x2f, 0x69, 0x6e, 0x63, 0x6c, 0x75, 0x64, 0x65, 0x2f, 0x63
        /*0032*/ 	.byte	0x75, 0x74, 0x6c, 0x61, 0x73, 0x73, 0x2f, 0x67, 0x65, 0x6d, 0x6d, 0x2f, 0x63, 0x6f, 0x6c, 0x6c
        /*0042*/ 	.byte	0x65, 0x63, 0x74, 0x69, 0x76, 0x65, 0x2f, 0x73, 0x6d, 0x39, 0x30, 0x5f, 0x6d, 0x6d, 0x61, 0x5f
        /*0052*/ 	.byte	0x74, 0x6d, 0x61, 0x5f, 0x67, 0x6d, 0x6d, 0x61, 0x5f, 0x73, 0x73, 0x5f, 0x77, 0x61, 0x72, 0x70
        /*0062*/ 	.byte	0x73, 0x70, 0x65, 0x63, 0x69, 0x61, 0x6c, 0x69, 0x7a, 0x65, 0x64, 0x2e, 0x68, 0x70, 0x70, 0x00
	.type		__unnamed_1,@object
	.size		__unnamed_1,(.L_0 - __unnamed_1)
__unnamed_1:
        /*0072*/ 	.byte	0x76, 0x6f, 0x69, 0x64, 0x20, 0x63, 0x75, 0x74, 0x6c, 0x61, 0x73, 0x73, 0x3a, 0x3a, 0x67, 0x65
        /* <DEDUP_REMOVED lines=181> */
.L_0:


//--------------------- .nv.shared._ZN7cutlass13device_kernelINS_4gemm6kernel13GemmUniversalIN4cute5tupleIJiiiiEEENS1_10collective13CollectiveMmaINS1_34MainloopSm90TmaGmmaWarpSpecializedILi8ENS5_IJNS4_1CILi2EEENSA_ILi1EEESC_EEENS1_35KernelTmaWarpSpecializedCooperativeEEENS5_IJNSA_ILi256EEENSA_ILi160EEENSA_ILi32EEEEEENS_10bfloat16_tENS5_IJlSC_lEEESK_SL_NS4_8TiledMMAINS4_8MMA_AtomIJNS4_4SM904GMMA27MMA_64x32x16_F32BF16BF16_SSILNSP_5MajorE0ELSR_0ELNSP_7ScaleInE1ELSS_1EEEEEENS4_6LayoutISD_NS5_IJSC_NSA_ILi0EEESW_EEEEENS5_IJNS4_10UnderscoreESZ_SZ_EEEEENS4_13SM90_TMA_LOADENS4_14ComposedLayoutINS4_7SwizzleILi2ELi4ELi3EEENS4_18smem_ptr_flag_bitsILi16EEENSV_INS5_IJNSA_ILi8EEESI_EEENS5_IJSI_SC_EEEEEEEvNS4_8identityENS4_23SM90_TMA_LOAD_MULTICASTES1C_vS1D_EENS_8epilogue10collective6detail29Sm90TmaWarpSpecializedAdapterINS1H_15DefaultEpilogueISK_SL_SL_NS1G_6thread17LinearCombinationISK_Li1EffLNS1L_9ScaleType4KindE0ELNS_15FloatRoundStyleE2ESK_EENS1_15EpilogueDefaultEEEEEvvEEEEvNT_6ParamsE --------------------------
	.section	.nv.shared._ZN7cutlass13device_kernelINS_4gemm6kernel13GemmUniversalIN4cute5tupleIJiiiiEEENS1_10collective13CollectiveMmaINS1_34MainloopSm90TmaGmmaWarpSpecializedILi8ENS5_IJNS4_1CILi2EEENSA_ILi1EEESC_EEENS1_35KernelTmaWarpSpecializedCooperativeEEENS5_IJNSA_ILi256EEENSA_ILi160EEENSA_ILi32EEEEEENS_10bfloat16_tENS5_IJlSC_lEEESK_SL_NS4_8TiledMMAINS4_8MMA_AtomIJNS4_4SM904GMMA27MMA_64x32x16_F32BF16BF16_SSILNSP_5MajorE0ELSR_0ELNSP_7ScaleInE1ELSS_1EEEEEENS4_6LayoutISD_NS5_IJSC_NSA_ILi0EEESW_EEEEENS5_IJNS4_10UnderscoreESZ_SZ_EEEEENS4_13SM90_TMA_LOADENS4_14ComposedLayoutINS4_7SwizzleILi2ELi4ELi3EEENS4_18smem_ptr_flag_bitsILi16EEENSV_INS5_IJNSA_ILi8EEESI_EEENS5_IJSI_SC_EEEEEEEvNS4_8identityENS4_23SM90_TMA_LOAD_MULTICASTES1C_vS1D_EENS_8epilogue10collective6detail29Sm90TmaWarpSpecializedAdapterINS1H_15DefaultEpilogueISK_SL_SL_NS1G_6thread17LinearCombinationISK_Li1EffLNS1L_9ScaleType4KindE0ELNS_15FloatRoundStyleE2ESK_EENS1_15EpilogueDefaultEEEEEvvEEEEvNT_6ParamsE,"aw",@nobits
	.sectionflags	@""
	.align	16
	.zero		1024


//--------------------- .nv.shared.reserved.0     --------------------------
	.section	.nv.shared.reserved.0,"aw",@nobits
	.weak		__nv_reservedSMEM_offset_0_alias
	.size		__nv_reservedSMEM_offset_0_alias, 0, 0
	.other		__nv_reservedSMEM_offset_0_alias,@"STO_CUDA_RESERVED_SHARED STV_DEFAULT"
__nv_reservedSMEM_offset_0_alias:
	.zero		0


//--------------------- .nv.global                --------------------------
	.section	.nv.global,"aw",@nobits
.nv.global:
	.type		_ZN40_INTERNAL_d3e2f12d_4_k_cu_c87cb9f1_159974cute1_E,@object
	.size		_ZN40_INTERNAL_d3e2f12d_4_k_cu_c87cb9f1_159974cute1_E,(_ZN40_INTERNAL_d3e2f12d_4_k_cu_c87cb9f1_159974cuda3std3__45__cpo6cbeginE - _ZN40_INTERNAL_d3e2f12d_4_k_cu_c87cb9f1_159974cute1_E)
_ZN40_INTERNAL_d3e2f12d_4_k_cu_c87cb9f1_159974cute1_E:
	.zero		1
	.type		_ZN40_INTERNAL_d3e2f12d_4_k_cu_c87cb9f1_159974cuda3std3__45__cpo6cbeginE,@object
	.size		_ZN40_INTERNAL_d3e2f12d_4_k_cu_c87cb9f1_159974cuda3std3__45__cpo6cbeginE,(_ZN40_INTERNAL_d3e2f12d_4_k_cu_c87cb9f1_159974cuda3std3__48in_placeE - _ZN40_INTERNAL_d3e2f12d_4_k_cu_c87cb9f1_159974cuda3std3__45__cpo6cbeginE)
_ZN40_INTERNAL_d3e2f12d_4_k_cu_c87cb9f1_159974cuda3std3__45__cpo6cbeginE:
	.zero		1
	.type		_ZN40_INTERNAL_d3e2f12d_4_k_cu_c87cb9f1_159974cuda3std3__48in_placeE,@object
	.size		_ZN40_INTERNAL_d3e2f12d_4_k_cu_c87cb9f1_159974cuda3std3__48in_placeE,(_ZN40_INTERNAL_d3e2f12d_4_k_cu_c87cb9f1_159974cuda3std6ranges3__45__cpo9iter_moveE - _ZN40_INTERNAL_d3e2f12d_4_k_cu_c87cb9f1_159974cuda3std3__48in_placeE)
_ZN40_INTERNAL_d3e2f12d_4_k_cu_c87cb9f1_159974cuda3std3__48in_placeE:
	.zero		1
	.type		_ZN40_INTERNAL_d3e2f12d_4_k_cu_c87cb9f1_159974cuda3std6ranges3__45__cpo9iter_moveE,@object
	.size		_ZN40_INTERNAL_d3e2f12d_4_k_cu_c87cb9f1_159974cuda3std6ranges3__45__cpo9iter_moveE,(_ZN40_INTERNAL_d3e2f12d_4_k_cu_c87cb9f1_159974cuda3std3__45__cpo5beginE - _ZN40_INTERNAL_d3e2f12d_4_k_cu_c87cb9f1_159974cuda3std6ranges3__45__cpo9iter_moveE)
_ZN40_INTERNAL_d3e2f12d_4_k_cu_c87cb9f1_159974cuda3std6ranges3__45__cpo9iter_moveE:
	.zero		1
	.type		_ZN40_INTERNAL_d3e2f12d_4_k_cu_c87cb9f1_159974cuda3std3__45__cpo5beginE,@object
	.size		_ZN40_INTERNAL_d3e2f12d_4_k_cu_c87cb9f1_159974cuda3std3__45__cpo5beginE,(_ZN40_INTERNAL_d3e2f12d_4_k_cu_c87cb9f1_159974cuda3std3__442_GLOBAL__N__d3e2f12d_4_k_cu_c87cb9f1_159976ignoreE - _ZN40_INTERNAL_d3e2f12d_4_k_cu_c87cb9f1_159974cuda3std3__45__cpo5beginE)
_ZN40_INTERNAL_d3e2f12d_4_k_cu_c87cb9f1_159974cuda3std3__45__cpo5beginE:
	.zero		1
	.type		_ZN40_INTERNAL_d3e2f12d_4_k_cu_c87cb9f1_159974cuda3std3__442_GLOBAL__N__d3e2f12d_4_k_cu_c87cb9f1_159976ignoreE,@object
	.size		_ZN40_INTERNAL_d3e2f12d_4_k_cu_c87cb9f1_159974cuda3std3__442_GLOBAL__N__d3e2f12d_4_k_cu_c87cb9f1_159976ignoreE,(_ZN40_INTERNAL_d3e2f12d_4_k_cu_c87cb9f1_159974cute7productE - _ZN40_INTERNAL_d3e2f12d_4_k_cu_c87cb9f1_159974cuda3std3__442_GLOBAL__N__d3e2f12d_4_k_cu_c87cb9f1_159976ignoreE)
_ZN40_INTERNAL_d3e2f12d_4_k_cu_c87cb9f1_159974cuda3std3__442_GLOBAL__N__d3e2f12d_4_k_cu_c87cb9f1_159976ignoreE:
	.zero		1
	.type		_ZN40_INTERNAL_d3e2f12d_4_k_cu_c87cb9f1_159974cute7productE,@object
	.size		_ZN40_INTERNAL_d3e2f12d_4_k_cu_c87cb9f1_159974cute7productE,(_ZN40_INTERNAL_d3e2f12d_4_k_cu_c87cb9f1_159974cuda3std3__45__cpo3endE - _ZN40_INTERNAL_d3e2f12d_4_k_cu_c87cb9f1_159974cute7productE)
_ZN40_INTERNAL_d3e2f12d_4_k_cu_c87cb9f1_159974cute7productE:
	.zero		1
	.type		_ZN40_INTERNAL_d3e2f12d_4_k_cu_c87cb9f1_159974cuda3std3__45__cpo3endE,@object
	.size		_ZN40_INTERNAL_d3e2f12d_4_k_cu_c87cb9f1_159974cuda3std3__45__cpo3endE,(_ZN40_INTERNAL_d3e2f12d_4_k_cu_c87cb9f1_159974cuda3std3__419piecewise_constructE - _ZN40_INTERNAL_d3e2f12d_4_k_cu_c87cb9f1_159974cuda3std3__45__cpo3endE)
_ZN40_INTERNAL_d3e2f12d_4_k_cu_c87cb9f1_159974cuda3std3__45__cpo3endE:
	.zero		1
	.type		_ZN40_INTERNAL_d3e2f12d_4_k_cu_c87cb9f1_159974cuda3std3__419piecewise_constructE,@object
	.size		_ZN40_INTERNAL_d3e2f12d_4_k_cu_c87cb9f1_159974cuda3std3__419piecewise_constructE,(_ZN40_INTERNAL_d3e2f12d_4_k_cu_c87cb9f1_159974cuda3std3__45__cpo4cendE - _ZN40_INTERNAL_d3e2f12d_4_k_cu_c87cb9f1_159974cuda3std3__419piecewise_constructE)
_ZN40_INTERNAL_d3e2f12d_4_k_cu_c87cb9f1_159974cuda3std3__419piecewise_constructE:
	.zero		1
	.type		_ZN40_INTERNAL_d3e2f12d_4_k_cu_c87cb9f1_159974cuda3std3__45__cpo4cendE,@object
	.size		_ZN40_INTERNAL_d3e2f12d_4_k_cu_c87cb9f1_159974cuda3std3__45__cpo4cendE,(_ZN40_INTERNAL_d3e2f12d_4_k_cu_c87cb9f1_159974cuda3std6ranges3__45__cpo4swapE - _ZN40_INTERNAL_d3e2f12d_4_k_cu_c87cb9f1_159974cuda3std3__45__cpo4cendE)
_ZN40_INTERNAL_d3e2f12d_4_k_cu_c87cb9f1_159974cuda3std3__45__cpo4cendE:
	.zero		1
	.type		_ZN40_INTERNAL_d3e2f12d_4_k_cu_c87cb9f1_159974cuda3std6ranges3__45__cpo4swapE,@object
	.size		_ZN40_INTERNAL_d3e2f12d_4_k_cu_c87cb9f1_159974cuda3std6ranges3__45__cpo4swapE,(.L_8 - _ZN40_INTERNAL_d3e2f12d_4_k_cu_c87cb9f1_159974cuda3std6ranges3__45__cpo4swapE)
_ZN40_INTERNAL_d3e2f12d_4_k_cu_c87cb9f1_159974cuda3std6ranges3__45__cpo4swapE:
	.zero		1
.L_8:


//--------------------- .nv.constant0._ZN7cutlass13device_kernelINS_4gemm6kernel13GemmUniversalIN4cute5tupleIJiiiiEEENS1_10collective13CollectiveMmaINS1_34MainloopSm90TmaGmmaWarpSpecializedILi8ENS5_IJNS4_1CILi2EEENSA_ILi1EEESC_EEENS1_35KernelTmaWarpSpecializedCooperativeEEENS5_IJNSA_ILi256EEENSA_ILi160EEENSA_ILi32EEEEEENS_10bfloat16_tENS5_IJlSC_lEEESK_SL_NS4_8TiledMMAINS4_8MMA_AtomIJNS4_4SM904GMMA27MMA_64x32x16_F32BF16BF16_SSILNSP_5MajorE0ELSR_0ELNSP_7ScaleInE1ELSS_1EEEEEENS4_6LayoutISD_NS5_IJSC_NSA_ILi0EEESW_EEEEENS5_IJNS4_10UnderscoreESZ_SZ_EEEEENS4_13SM90_TMA_LOADENS4_14ComposedLayoutINS4_7SwizzleILi2ELi4ELi3EEENS4_18smem_ptr_flag_bitsILi16EEENSV_INS5_IJNSA_ILi8EEESI_EEENS5_IJSI_SC_EEEEEEEvNS4_8identityENS4_23SM90_TMA_LOAD_MULTICASTES1C_vS1D_EENS_8epilogue10collective6detail29Sm90TmaWarpSpecializedAdapterINS1H_15DefaultEpilogueISK_SL_SL_NS1G_6thread17LinearCombinationISK_Li1EffLNS1L_9ScaleType4KindE0ELNS_15FloatRoundStyleE2ESK_EENS1_15EpilogueDefaultEEEEEvvEEEEvNT_6ParamsE --------------------------
	.section	.nv.constant0._ZN7cutlass13device_kernelINS_4gemm6kernel13GemmUniversalIN4cute5tupleIJiiiiEEENS1_10collective13CollectiveMmaINS1_34MainloopSm90TmaGmmaWarpSpecializedILi8ENS5_IJNS4_1CILi2EEENSA_ILi1EEESC_EEENS1_35KernelTmaWarpSpecializedCooperativeEEENS5_IJNSA_ILi256EEENSA_ILi160EEENSA_ILi32EEEEEENS_10bfloat16_tENS5_IJlSC_lEEESK_SL_NS4_8TiledMMAINS4_8MMA_AtomIJNS4_4SM904GMMA27MMA_64x32x16_F32BF16BF16_SSILNSP_5MajorE0ELSR_0ELNSP_7ScaleInE1ELSS_1EEEEEENS4_6LayoutISD_NS5_IJSC_NSA_ILi0EEESW_EEEEENS5_IJNS4_10UnderscoreESZ_SZ_EEEEENS4_13SM90_TMA_LOADENS4_14ComposedLayoutINS4_7SwizzleILi2ELi4ELi3EEENS4_18smem_ptr_flag_bitsILi16EEENSV_INS5_IJNSA_ILi8EEESI_EEENS5_IJSI_SC_EEEEEEEvNS4_8identityENS4_23SM90_TMA_LOAD_MULTICASTES1C_vS1D_EENS_8epilogue10collective6detail29Sm90TmaWarpSpecializedAdapterINS1H_15DefaultEpilogueISK_SL_SL_NS1G_6thread17LinearCombinationISK_Li1EffLNS1L_9ScaleType4KindE0ELNS_15FloatRoundStyleE2ESK_EENS1_15EpilogueDefaultEEEEEvvEEEEvNT_6ParamsE,"a",@progbits
	.sectionflags	@""
	.align	4
.nv.constant0._ZN7cutlass13device_kernelINS_4gemm6kernel13GemmUniversalIN4cute5tupleIJiiiiEEENS1_10collective13CollectiveMmaINS1_34MainloopSm90TmaGmmaWarpSpecializedILi8ENS5_IJNS4_1CILi2EEENSA_ILi1EEESC_EEENS1_35KernelTmaWarpSpecializedCooperativeEEENS5_IJNSA_ILi256EEENSA_ILi160EEENSA_ILi32EEEEEENS_10bfloat16_tENS5_IJlSC_lEEESK_SL_NS4_8TiledMMAINS4_8MMA_AtomIJNS4_4SM904GMMA27MMA_64x32x16_F32BF16BF16_SSILNSP_5MajorE0ELSR_0ELNSP_7ScaleInE1ELSS_1EEEEEENS4_6LayoutISD_NS5_IJSC_NSA_ILi0EEESW_EEEEENS5_IJNS4_10UnderscoreESZ_SZ_EEEEENS4_13SM90_TMA_LOADENS4_14ComposedLayoutINS4_7SwizzleILi2ELi4ELi3EEENS4_18smem_ptr_flag_bitsILi16EEENSV_INS5_IJNSA_ILi8EEESI_EEENS5_IJSI_SC_EEEEEEEvNS4_8identityENS4_23SM90_TMA_LOAD_MULTICASTES1C_vS1D_EENS_8epilogue10collective6detail29Sm90TmaWarpSpecializedAdapterINS1H_15DefaultEpilogueISK_SL_SL_NS1G_6thread17LinearCombinationISK_Li1EffLNS1L_9ScaleType4KindE0ELNS_15FloatRoundStyleE2ESK_EENS1_15EpilogueDefaultEEEEEvvEEEEvNT_6ParamsE:
	.zero		1664


//--------------------- SYMBOLS --------------------------

	.type		.nv.reservedSmem.offset0,@object
	.size		.nv.reservedSmem.offset0,0x4
	.type		__assertfail,@function
